//
// Generated by NVIDIA NVVM Compiler
//
// Compiler Build ID: CL-36424714
// Cuda compilation tools, release 13.0, V13.0.88
// Based on NVVM 20.0.0
//

.version 9.0
.target sm_100
.address_size 64

	// .globl	_Z8rng_initP17curandStateXORWOW
.extern .func  (.param .b32 func_retval0) vprintf
(
	.param .b64 vprintf_param_0,
	.param .b64 vprintf_param_1
)
;
.global .align 4 .b8 precalc_xorwow_matrix[102400];
.global .align 4 .b8 precalc_xorwow_offset_matrix[102400];
.global .align 4 .b8 mrg32k3aM1[2304];
.global .align 4 .b8 mrg32k3aM2[2304];
.global .align 4 .b8 mrg32k3aM1SubSeq[2016];
.global .align 4 .b8 mrg32k3aM2SubSeq[2016];
.global .align 4 .b8 mrg32k3aM1Seq[2304];
.global .align 4 .b8 mrg32k3aM2Seq[2304];
.const .align 8 .b8 __cr_lgamma_table[72];
.global .align 1 .b8 $str[17] = {118, 101, 99, 116, 111, 114, 91, 37, 100, 93, 32, 61, 32, 37, 102, 10};

.visible .entry _Z8rng_initP17curandStateXORWOW(
	.param .u64 .ptr .align 1 _Z8rng_initP17curandStateXORWOW_param_0
)
{
	.reg .pred 	%p<24>;
	.reg .b32 	%r<406>;
	.reg .b64 	%rd<18>;

	ld.param.u64 	%rd8, [_Z8rng_initP17curandStateXORWOW_param_0];
	cvta.to.global.u64 	%rd9, %rd8;
	mov.u32 	%r182, %ctaid.x;
	mov.u32 	%r183, %ntid.x;
	mov.u32 	%r184, %tid.x;
	mad.lo.s32 	%r185, %r182, %r183, %r184;
	cvt.s64.s32 	%rd17, %r185;
	mul.wide.s32 	%rd10, %r185, 48;
	add.s64 	%rd2, %rd9, %rd10;
	mov.b32 	%r186, 656343365;
	mov.b32 	%r187, -105246648;
	st.global.v2.u32 	[%rd2], {%r187, %r186};
	mov.b32 	%r188, -123459836;
	mov.b32 	%r189, 173629909;
	st.global.v2.u32 	[%rd2+8], {%r189, %r188};
	mov.b32 	%r190, 538669897;
	mov.b32 	%r191, -589760388;
	st.global.v2.u32 	[%rd2+16], {%r191, %r190};
	setp.eq.s32 	%p1, %r185, 0;
	@%p1 bra 	$L__BB0_42;
	mov.b32 	%r312, 0;
	mov.u64 	%rd12, precalc_xorwow_matrix;
$L__BB0_2:
	and.b64  	%rd4, %rd17, 3;
	setp.eq.s64 	%p2, %rd4, 0;
	@%p2 bra 	$L__BB0_41;
	mul.wide.u32 	%rd11, %r312, 3200;
	add.s64 	%rd5, %rd12, %rd11;
	cvt.u32.u64 	%r2, %rd4;
	mov.b32 	%r313, 0;
$L__BB0_4:
	mov.b32 	%r326, 0;
	mov.u32 	%r327, %r326;
	mov.u32 	%r328, %r326;
	mov.u32 	%r329, %r326;
	mov.u32 	%r330, %r326;
	mov.u32 	%r319, %r326;
$L__BB0_5:
	mul.wide.u32 	%rd13, %r319, 4;
	add.s64 	%rd14, %rd2, %rd13;
	ld.global.u32 	%r10, [%rd14+4];
	shl.b32 	%r11, %r319, 5;
	mov.b32 	%r325, 0;
$L__BB0_6:
	.pragma "nounroll";
	shr.u32 	%r196, %r10, %r325;
	and.b32  	%r197, %r196, 1;
	setp.eq.b32 	%p3, %r197, 1;
	not.pred 	%p4, %p3;
	add.s32 	%r198, %r11, %r325;
	mul.lo.s32 	%r199, %r198, 5;
	mul.wide.u32 	%rd15, %r199, 4;
	add.s64 	%rd6, %rd5, %rd15;
	@%p4 bra 	$L__BB0_8;
	ld.global.u32 	%r200, [%rd6];
	xor.b32  	%r330, %r330, %r200;
	ld.global.u32 	%r201, [%rd6+4];
	xor.b32  	%r329, %r329, %r201;
	ld.global.u32 	%r202, [%rd6+8];
	xor.b32  	%r328, %r328, %r202;
	ld.global.u32 	%r203, [%rd6+12];
	xor.b32  	%r327, %r327, %r203;
	ld.global.u32 	%r204, [%rd6+16];
	xor.b32  	%r326, %r326, %r204;
$L__BB0_8:
	and.b32  	%r206, %r196, 2;
	setp.eq.s32 	%p5, %r206, 0;
	@%p5 bra 	$L__BB0_10;
	ld.global.u32 	%r207, [%rd6+20];
	xor.b32  	%r330, %r330, %r207;
	ld.global.u32 	%r208, [%rd6+24];
	xor.b32  	%r329, %r329, %r208;
	ld.global.u32 	%r209, [%rd6+28];
	xor.b32  	%r328, %r328, %r209;
	ld.global.u32 	%r210, [%rd6+32];
	xor.b32  	%r327, %r327, %r210;
	ld.global.u32 	%r211, [%rd6+36];
	xor.b32  	%r326, %r326, %r211;
$L__BB0_10:
	and.b32  	%r213, %r196, 4;
	setp.eq.s32 	%p6, %r213, 0;
	@%p6 bra 	$L__BB0_12;
	ld.global.u32 	%r214, [%rd6+40];
	xor.b32  	%r330, %r330, %r214;
	ld.global.u32 	%r215, [%rd6+44];
	xor.b32  	%r329, %r329, %r215;
	ld.global.u32 	%r216, [%rd6+48];
	xor.b32  	%r328, %r328, %r216;
	ld.global.u32 	%r217, [%rd6+52];
	xor.b32  	%r327, %r327, %r217;
	ld.global.u32 	%r218, [%rd6+56];
	xor.b32  	%r326, %r326, %r218;
$L__BB0_12:
	and.b32  	%r220, %r196, 8;
	setp.eq.s32 	%p7, %r220, 0;
	@%p7 bra 	$L__BB0_14;
	ld.global.u32 	%r221, [%rd6+60];
	xor.b32  	%r330, %r330, %r221;
	ld.global.u32 	%r222, [%rd6+64];
	xor.b32  	%r329, %r329, %r222;
	ld.global.u32 	%r223, [%rd6+68];
	xor.b32  	%r328, %r328, %r223;
	ld.global.u32 	%r224, [%rd6+72];
	xor.b32  	%r327, %r327, %r224;
	ld.global.u32 	%r225, [%rd6+76];
	xor.b32  	%r326, %r326, %r225;
$L__BB0_14:
	and.b32  	%r227, %r196, 16;
	setp.eq.s32 	%p8, %r227, 0;
	@%p8 bra 	$L__BB0_16;
	ld.global.u32 	%r228, [%rd6+80];
	xor.b32  	%r330, %r330, %r228;
	ld.global.u32 	%r229, [%rd6+84];
	xor.b32  	%r329, %r329, %r229;
	ld.global.u32 	%r230, [%rd6+88];
	xor.b32  	%r328, %r328, %r230;
	ld.global.u32 	%r231, [%rd6+92];
	xor.b32  	%r327, %r327, %r231;
	ld.global.u32 	%r232, [%rd6+96];
	xor.b32  	%r326, %r326, %r232;
$L__BB0_16:
	and.b32  	%r234, %r196, 32;
	setp.eq.s32 	%p9, %r234, 0;
	@%p9 bra 	$L__BB0_18;
	ld.global.u32 	%r235, [%rd6+100];
	xor.b32  	%r330, %r330, %r235;
	ld.global.u32 	%r236, [%rd6+104];
	xor.b32  	%r329, %r329, %r236;
	ld.global.u32 	%r237, [%rd6+108];
	xor.b32  	%r328, %r328, %r237;
	ld.global.u32 	%r238, [%rd6+112];
	xor.b32  	%r327, %r327, %r238;
	ld.global.u32 	%r239, [%rd6+116];
	xor.b32  	%r326, %r326, %r239;
$L__BB0_18:
	and.b32  	%r241, %r196, 64;
	setp.eq.s32 	%p10, %r241, 0;
	@%p10 bra 	$L__BB0_20;
	ld.global.u32 	%r242, [%rd6+120];
	xor.b32  	%r330, %r330, %r242;
	ld.global.u32 	%r243, [%rd6+124];
	xor.b32  	%r329, %r329, %r243;
	ld.global.u32 	%r244, [%rd6+128];
	xor.b32  	%r328, %r328, %r244;
	ld.global.u32 	%r245, [%rd6+132];
	xor.b32  	%r327, %r327, %r245;
	ld.global.u32 	%r246, [%rd6+136];
	xor.b32  	%r326, %r326, %r246;
$L__BB0_20:
	and.b32  	%r248, %r196, 128;
	setp.eq.s32 	%p11, %r248, 0;
	@%p11 bra 	$L__BB0_22;
	ld.global.u32 	%r249, [%rd6+140];
	xor.b32  	%r330, %r330, %r249;
	ld.global.u32 	%r250, [%rd6+144];
	xor.b32  	%r329, %r329, %r250;
	ld.global.u32 	%r251, [%rd6+148];
	xor.b32  	%r328, %r328, %r251;
	ld.global.u32 	%r252, [%rd6+152];
	xor.b32  	%r327, %r327, %r252;
	ld.global.u32 	%r253, [%rd6+156];
	xor.b32  	%r326, %r326, %r253;
$L__BB0_22:
	and.b32  	%r255, %r196, 256;
	setp.eq.s32 	%p12, %r255, 0;
	@%p12 bra 	$L__BB0_24;
	ld.global.u32 	%r256, [%rd6+160];
	xor.b32  	%r330, %r330, %r256;
	ld.global.u32 	%r257, [%rd6+164];
	xor.b32  	%r329, %r329, %r257;
	ld.global.u32 	%r258, [%rd6+168];
	xor.b32  	%r328, %r328, %r258;
	ld.global.u32 	%r259, [%rd6+172];
	xor.b32  	%r327, %r327, %r259;
	ld.global.u32 	%r260, [%rd6+176];
	xor.b32  	%r326, %r326, %r260;
$L__BB0_24:
	and.b32  	%r262, %r196, 512;
	setp.eq.s32 	%p13, %r262, 0;
	@%p13 bra 	$L__BB0_26;
	ld.global.u32 	%r263, [%rd6+180];
	xor.b32  	%r330, %r330, %r263;
	ld.global.u32 	%r264, [%rd6+184];
	xor.b32  	%r329, %r329, %r264;
	ld.global.u32 	%r265, [%rd6+188];
	xor.b32  	%r328, %r328, %r265;
	ld.global.u32 	%r266, [%rd6+192];
	xor.b32  	%r327, %r327, %r266;
	ld.global.u32 	%r267, [%rd6+196];
	xor.b32  	%r326, %r326, %r267;
$L__BB0_26:
	and.b32  	%r269, %r196, 1024;
	setp.eq.s32 	%p14, %r269, 0;
	@%p14 bra 	$L__BB0_28;
	ld.global.u32 	%r270, [%rd6+200];
	xor.b32  	%r330, %r330, %r270;
	ld.global.u32 	%r271, [%rd6+204];
	xor.b32  	%r329, %r329, %r271;
	ld.global.u32 	%r272, [%rd6+208];
	xor.b32  	%r328, %r328, %r272;
	ld.global.u32 	%r273, [%rd6+212];
	xor.b32  	%r327, %r327, %r273;
	ld.global.u32 	%r274, [%rd6+216];
	xor.b32  	%r326, %r326, %r274;
$L__BB0_28:
	and.b32  	%r276, %r196, 2048;
	setp.eq.s32 	%p15, %r276, 0;
	@%p15 bra 	$L__BB0_30;
	ld.global.u32 	%r277, [%rd6+220];
	xor.b32  	%r330, %r330, %r277;
	ld.global.u32 	%r278, [%rd6+224];
	xor.b32  	%r329, %r329, %r278;
	ld.global.u32 	%r279, [%rd6+228];
	xor.b32  	%r328, %r328, %r279;
	ld.global.u32 	%r280, [%rd6+232];
	xor.b32  	%r327, %r327, %r280;
	ld.global.u32 	%r281, [%rd6+236];
	xor.b32  	%r326, %r326, %r281;
$L__BB0_30:
	and.b32  	%r283, %r196, 4096;
	setp.eq.s32 	%p16, %r283, 0;
	@%p16 bra 	$L__BB0_32;
	ld.global.u32 	%r284, [%rd6+240];
	xor.b32  	%r330, %r330, %r284;
	ld.global.u32 	%r285, [%rd6+244];
	xor.b32  	%r329, %r329, %r285;
	ld.global.u32 	%r286, [%rd6+248];
	xor.b32  	%r328, %r328, %r286;
	ld.global.u32 	%r287, [%rd6+252];
	xor.b32  	%r327, %r327, %r287;
	ld.global.u32 	%r288, [%rd6+256];
	xor.b32  	%r326, %r326, %r288;
$L__BB0_32:
	and.b32  	%r290, %r196, 8192;
	setp.eq.s32 	%p17, %r290, 0;
	@%p17 bra 	$L__BB0_34;
	ld.global.u32 	%r291, [%rd6+260];
	xor.b32  	%r330, %r330, %r291;
	ld.global.u32 	%r292, [%rd6+264];
	xor.b32  	%r329, %r329, %r292;
	ld.global.u32 	%r293, [%rd6+268];
	xor.b32  	%r328, %r328, %r293;
	ld.global.u32 	%r294, [%rd6+272];
	xor.b32  	%r327, %r327, %r294;
	ld.global.u32 	%r295, [%rd6+276];
	xor.b32  	%r326, %r326, %r295;
$L__BB0_34:
	and.b32  	%r297, %r196, 16384;
	setp.eq.s32 	%p18, %r297, 0;
	@%p18 bra 	$L__BB0_36;
	ld.global.u32 	%r298, [%rd6+280];
	xor.b32  	%r330, %r330, %r298;
	ld.global.u32 	%r299, [%rd6+284];
	xor.b32  	%r329, %r329, %r299;
	ld.global.u32 	%r300, [%rd6+288];
	xor.b32  	%r328, %r328, %r300;
	ld.global.u32 	%r301, [%rd6+292];
	xor.b32  	%r327, %r327, %r301;
	ld.global.u32 	%r302, [%rd6+296];
	xor.b32  	%r326, %r326, %r302;
$L__BB0_36:
	and.b32  	%r304, %r196, 32768;
	setp.eq.s32 	%p19, %r304, 0;
	@%p19 bra 	$L__BB0_38;
	ld.global.u32 	%r305, [%rd6+300];
	xor.b32  	%r330, %r330, %r305;
	ld.global.u32 	%r306, [%rd6+304];
	xor.b32  	%r329, %r329, %r306;
	ld.global.u32 	%r307, [%rd6+308];
	xor.b32  	%r328, %r328, %r307;
	ld.global.u32 	%r308, [%rd6+312];
	xor.b32  	%r327, %r327, %r308;
	ld.global.u32 	%r309, [%rd6+316];
	xor.b32  	%r326, %r326, %r309;
$L__BB0_38:
	add.s32 	%r325, %r325, 16;
	setp.ne.s32 	%p20, %r325, 32;
	@%p20 bra 	$L__BB0_6;
	mad.lo.s32 	%r310, %r319, -31, %r11;
	add.s32 	%r319, %r310, 1;
	setp.ne.s32 	%p21, %r319, 5;
	@%p21 bra 	$L__BB0_5;
	st.global.u32 	[%rd2+4], %r330;
	st.global.u32 	[%rd2+8], %r329;
	st.global.u32 	[%rd2+12], %r328;
	st.global.u32 	[%rd2+16], %r327;
	st.global.u32 	[%rd2+20], %r326;
	add.s32 	%r313, %r313, 1;
	setp.lt.u32 	%p22, %r313, %r2;
	@%p22 bra 	$L__BB0_4;
$L__BB0_41:
	shr.u64 	%rd7, %rd17, 2;
	add.s32 	%r312, %r312, 1;
	setp.gt.u64 	%p23, %rd17, 3;
	mov.u64 	%rd17, %rd7;
	@%p23 bra 	$L__BB0_2;
$L__BB0_42:
	mov.b32 	%r311, 0;
	st.global.v2.u32 	[%rd2+24], {%r311, %r311};
	st.global.u32 	[%rd2+32], %r311;
	mov.b64 	%rd16, 0;
	st.global.u64 	[%rd2+40], %rd16;
	ret;

}
	// .globl	_Z12rng_generatePdP17curandStateXORWOW
.visible .entry _Z12rng_generatePdP17curandStateXORWOW(
	.param .u64 .ptr .align 1 _Z12rng_generatePdP17curandStateXORWOW_param_0,
	.param .u64 .ptr .align 1 _Z12rng_generatePdP17curandStateXORWOW_param_1
)
{
	.reg .pred 	%p<2>;
	.reg .b32 	%r<57>;
	.reg .b64 	%rd<16>;
	.reg .b64 	%fd<9>;

	ld.param.u64 	%rd3, [_Z12rng_generatePdP17curandStateXORWOW_param_0];
	ld.param.u64 	%rd4, [_Z12rng_generatePdP17curandStateXORWOW_param_1];
	cvta.to.global.u64 	%rd5, %rd4;
	cvta.to.global.u64 	%rd6, %rd3;
	mov.u32 	%r4, %ctaid.x;
	mov.u32 	%r5, %ntid.x;
	mov.u32 	%r6, %tid.x;
	mad.lo.s32 	%r7, %r4, %r5, %r6;
	mul.wide.s32 	%rd7, %r7, 8;
	add.s64 	%rd1, %rd6, %rd7;
	mov.b64 	%rd8, 0;
	st.global.u64 	[%rd1], %rd8;
	mul.wide.s32 	%rd9, %r7, 48;
	add.s64 	%rd2, %rd5, %rd9;
	mov.b32 	%r56, 0;
$L__BB1_1:
	ld.global.v2.u32 	{%r8, %r9}, [%rd2];
	shr.u32 	%r10, %r9, 2;
	xor.b32  	%r11, %r10, %r9;
	ld.global.v2.u32 	{%r12, %r13}, [%rd2+8];
	ld.global.v2.u32 	{%r14, %r15}, [%rd2+16];
	shl.b32 	%r16, %r15, 4;
	shl.b32 	%r17, %r11, 1;
	xor.b32  	%r18, %r17, %r16;
	xor.b32  	%r19, %r18, %r11;
	xor.b32  	%r20, %r19, %r15;
	add.s32 	%r21, %r8, %r20;
	add.s32 	%r22, %r21, 362437;
	shr.u32 	%r23, %r12, 2;
	xor.b32  	%r24, %r23, %r12;
	st.global.v2.u32 	[%rd2+8], {%r14, %r15};
	shl.b32 	%r25, %r20, 4;
	shl.b32 	%r26, %r24, 1;
	xor.b32  	%r27, %r26, %r25;
	xor.b32  	%r28, %r27, %r24;
	xor.b32  	%r29, %r28, %r20;
	st.global.v2.u32 	[%rd2+16], {%r20, %r29};
	add.s32 	%r30, %r8, 724874;
	st.global.v2.u32 	[%rd2], {%r30, %r13};
	add.s32 	%r31, %r29, %r30;
	cvt.u64.u32 	%rd10, %r22;
	mul.wide.u32 	%rd11, %r31, 2097152;
	xor.b64  	%rd12, %rd11, %rd10;
	cvt.rn.f64.u64 	%fd1, %rd12;
	fma.rn.f64 	%fd2, %fd1, 0d3CA0000000000000, 0d3C90000000000000;
	ld.global.f64 	%fd3, [%rd1];
	add.f64 	%fd4, %fd3, %fd2;
	st.global.f64 	[%rd1], %fd4;
	ld.global.v2.u32 	{%r32, %r33}, [%rd2];
	shr.u32 	%r34, %r33, 2;
	xor.b32  	%r35, %r34, %r33;
	ld.global.v2.u32 	{%r36, %r37}, [%rd2+8];
	ld.global.v2.u32 	{%r38, %r39}, [%rd2+16];
	shl.b32 	%r40, %r39, 4;
	shl.b32 	%r41, %r35, 1;
	xor.b32  	%r42, %r41, %r40;
	xor.b32  	%r43, %r42, %r35;
	xor.b32  	%r44, %r43, %r39;
	add.s32 	%r45, %r32, %r44;
	add.s32 	%r46, %r45, 362437;
	shr.u32 	%r47, %r36, 2;
	xor.b32  	%r48, %r47, %r36;
	st.global.v2.u32 	[%rd2+8], {%r38, %r39};
	shl.b32 	%r49, %r44, 4;
	shl.b32 	%r50, %r48, 1;
	xor.b32  	%r51, %r50, %r49;
	xor.b32  	%r52, %r51, %r48;
	xor.b32  	%r53, %r52, %r44;
	st.global.v2.u32 	[%rd2+16], {%r44, %r53};
	add.s32 	%r54, %r32, 724874;
	st.global.v2.u32 	[%rd2], {%r54, %r37};
	add.s32 	%r55, %r53, %r54;
	cvt.u64.u32 	%rd13, %r46;
	mul.wide.u32 	%rd14, %r55, 2097152;
	xor.b64  	%rd15, %rd14, %rd13;
	cvt.rn.f64.u64 	%fd5, %rd15;
	fma.rn.f64 	%fd6, %fd5, 0d3CA0000000000000, 0d3C90000000000000;
	ld.global.f64 	%fd7, [%rd1];
	add.f64 	%fd8, %fd7, %fd6;
	st.global.f64 	[%rd1], %fd8;
	add.s32 	%r56, %r56, 2;
	setp.ne.s32 	%p1, %r56, 10;
	@%p1 bra 	$L__BB1_1;
	ret;

}
	// .globl	_Z9print_resPd
.visible .entry _Z9print_resPd(
	.param .u64 .ptr .align 1 _Z9print_resPd_param_0
)
{
	.local .align 16 .b8 	__local_depot2[16];
	.reg .b64 	%SP;
	.reg .b64 	%SPL;
	.reg .b32 	%r<7>;
	.reg .b64 	%rd<9>;
	.reg .b64 	%fd<2>;

	mov.u64 	%SPL, __local_depot2;
	cvta.local.u64 	%SP, %SPL;
	ld.param.u64 	%rd1, [_Z9print_resPd_param_0];
	cvta.to.global.u64 	%rd2, %rd1;
	add.u64 	%rd3, %SP, 0;
	add.u64 	%rd4, %SPL, 0;
	mov.u32 	%r1, %ctaid.x;
	mov.u32 	%r2, %ntid.x;
	mov.u32 	%r3, %tid.x;
	mad.lo.s32 	%r4, %r1, %r2, %r3;
	mul.wide.s32 	%rd5, %r4, 8;
	add.s64 	%rd6, %rd2, %rd5;
	ld.global.f64 	%fd1, [%rd6];
	st.local.u32 	[%rd4], %r4;
	st.local.f64 	[%rd4+8], %fd1;
	mov.u64 	%rd7, $str;
	cvta.global.u64 	%rd8, %rd7;
	{ // callseq 0, 0
	.param .b64 param0;
	st.param.b64 	[param0], %rd8;
	.param .b64 param1;
	st.param.b64 	[param1], %rd3;
	.param .b32 retval0;
	call.uni (retval0), 
	vprintf, 
	(
	param0, 
	param1
	);
	ld.param.b32 	%r5, [retval0];
	} // callseq 0
	ret;

}


// ===== COMPILED SASS (sm_100) =====

	.target	sm_100

	.elftype	@"ET_EXEC"


//--------------------- .note.nv.tkinfo           --------------------------
	.section	.note.nv.tkinfo,"",@"SHT_NOTE"
	.sectionflags	@"SHF_NOTE_NV_TKINFO"
	.tkinfo
        /*0018*/ 	.word	0x00000002
        /*0030*/ 	.string	""
        /*0030*/ 	.string	"ptxas"
        /*0030*/ 	.string	"Cuda compilation tools, release 13.0, V13.0.88"
        /*0030*/ 	.string	"Build cuda_13.0.r13.0/compiler.36424714_0"
        /*0030*/ 	.string	"-arch sm_100 -m 64 "



//--------------------- .note.nv.cuinfo           --------------------------
	.section	.note.nv.cuinfo,"",@"SHT_NOTE"
	.sectionflags	@"SHF_NOTE_NV_CUINFO"
        /*0018*/ 	.short	0x0002
        /*001a*/ 	.short	0x0064
        /*001c*/ 	.short	0x0082
	.zero		2


//--------------------- .nv.info                  --------------------------
	.section	.nv.info,"",@"SHT_CUDA_INFO"
	.align	4


	//----- nvinfo : EIATTR_REGCOUNT
	.align		4
        /*0000*/ 	.byte	0x04, 0x2f
        /*0002*/ 	.short	(.L_11 - .L_10)
	.align		4
.L_10:
        /*0004*/ 	.word	index@(_Z8rng_initP17curandStateXORWOW)
        /*0008*/ 	.word	0x0000001f


	//----- nvinfo : EIATTR_FRAME_SIZE
	.align		4
.L_11:
        /*000c*/ 	.byte	0x04, 0x11
        /*000e*/ 	.short	(.L_13 - .L_12)
	.align		4
.L_12:
        /*0010*/ 	.word	index@(_Z8rng_initP17curandStateXORWOW)
        /*0014*/ 	.word	0x00000000


	//----- nvinfo : EIATTR_REGCOUNT
	.align		4
.L_13:
        /*0018*/ 	.byte	0x04, 0x2f
        /*001a*/ 	.short	(.L_15 - .L_14)
	.align		4
.L_14:
        /*001c*/ 	.word	index@(_Z12rng_generatePdP17curandStateXORWOW)
        /*0020*/ 	.word	0x00000018


	//----- nvinfo : EIATTR_FRAME_SIZE
	.align		4
.L_15:
        /*0024*/ 	.byte	0x04, 0x11
        /*0026*/ 	.short	(.L_17 - .L_16)
	.align		4
.L_16:
        /*0028*/ 	.word	index@(_Z12rng_generatePdP17curandStateXORWOW)
        /*002c*/ 	.word	0x00000000


	//----- nvinfo : EIATTR_REGCOUNT
	.align		4
.L_17:
        /*0030*/ 	.byte	0x04, 0x2f
        /*0032*/ 	.short	(.L_19 - .L_18)
	.align		4
.L_18:
        /*0034*/ 	.word	index@(_Z9print_resPd)
        /*0038*/ 	.word	0x00000018


	//----- nvinfo : EIATTR_FRAME_SIZE
	.align		4
.L_19:
        /*003c*/ 	.byte	0x04, 0x11
        /*003e*/ 	.short	(.L_21 - .L_20)
	.align		4
.L_20:
        /*0040*/ 	.word	index@(_Z9print_resPd)
        /*0044*/ 	.word	0x00000010


	//----- nvinfo : EIATTR_MIN_STACK_SIZE
	.align		4
.L_21:
        /*0048*/ 	.byte	0x04, 0x12
        /*004a*/ 	.short	(.L_23 - .L_22)
	.align		4
.L_22:
        /*004c*/ 	.word	index@(_Z9print_resPd)
        /*0050*/ 	.word	0x00000010


	//----- nvinfo : EIATTR_MIN_STACK_SIZE
	.align		4
.L_23:
        /*0054*/ 	.byte	0x04, 0x12
        /*0056*/ 	.short	(.L_25 - .L_24)
	.align		4
.L_24:
        /*0058*/ 	.word	index@(_Z12rng_generatePdP17curandStateXORWOW)
        /*005c*/ 	.word	0x00000000


	//----- nvinfo : EIATTR_MIN_STACK_SIZE
	.align		4
.L_25:
        /*0060*/ 	.byte	0x04, 0x12
        /*0062*/ 	.short	(.L_27 - .L_26)
	.align		4
.L_26:
        /*0064*/ 	.word	index@(_Z8rng_initP17curandStateXORWOW)
        /*0068*/ 	.word	0x00000000
.L_27:


//--------------------- .nv.compat                --------------------------
	.section	.nv.compat,"",@"SHT_CUDA_COMPAT_INFO"
	.align	4
        /*0000*/ 	.byte	0x02, 0x09, 0x00, 0x00, 0x02, 0x02, 0x01, 0x00, 0x02, 0x05, 0x05, 0x00, 0x03, 0x07, 0x01, 0x01
        /*0010*/ 	.byte	0x02, 0x03, 0x00, 0x00, 0x02, 0x06, 0x01, 0x00, 0x04, 0x0b, 0x08, 0x00, 0x01, 0x00, 0x00, 0x00
        /*0020*/ 	.byte	0x00, 0x00, 0x00, 0x00


//--------------------- .nv.info._Z9print_resPd   --------------------------
	.section	.nv.info._Z9print_resPd,"",@"SHT_CUDA_INFO"
	.sectionflags	@""
	.align	4


	//----- nvinfo : EIATTR_CUDA_API_VERSION
	.align		4
        /*0000*/ 	.byte	0x04, 0x37
        /*0002*/ 	.short	(.L_29 - .L_28)
.L_28:
        /*0004*/ 	.word	0x00000082


	//----- nvinfo : EIATTR_KPARAM_INFO
	.align		4
.L_29:
        /*0008*/ 	.byte	0x04, 0x17
        /*000a*/ 	.short	(.L_31 - .L_30)
.L_30:
        /*000c*/ 	.word	0x00000000
        /*0010*/ 	.short	0x0000
        /*0012*/ 	.short	0x0000
        /*0014*/ 	.byte	0x00, 0xf5, 0x21, 0x00


	//----- nvinfo : EIATTR_SPARSE_MMA_MASK
	.align		4
.L_31:
        /*0018*/ 	.byte	0x03, 0x50
        /*001a*/ 	.short	0x0000


	//----- nvinfo : EIATTR_MAXREG_COUNT
	.align		4
        /*001c*/ 	.byte	0x03, 0x1b
        /*001e*/ 	.short	0x00ff


	//----- nvinfo : EIATTR_EXTERNS
	.align		4
        /*0020*/ 	.byte	0x04, 0x0f
        /*0022*/ 	.short	(.L_33 - .L_32)


	//   ....[0]....
	.align		4
.L_32:
        /*0024*/ 	.word	index@(vprintf)


	//----- nvinfo : EIATTR_MERCURY_ISA_VERSION
	.align		4
.L_33:
        /*0028*/ 	.byte	0x03, 0x5f
        /*002a*/ 	.short	0x0101


	//----- nvinfo : EIATTR_VRC_CTA_INIT_COUNT
	.align		4
        /*002c*/ 	.byte	0x02, 0x4a
	.zero		1
	.zero		1


	//----- nvinfo : EIATTR_SYSCALL_OFFSETS
	.align		4
        /*0030*/ 	.byte	0x04, 0x46
        /*0032*/ 	.short	(.L_35 - .L_34)


	//   ....[0]....
.L_34:
        /*0034*/ 	.word	0x00000160


	//----- nvinfo : EIATTR_EXIT_INSTR_OFFSETS
	.align		4
.L_35:
        /*0038*/ 	.byte	0x04, 0x1c
        /*003a*/ 	.short	(.L_37 - .L_36)


	//   ....[0]....
.L_36:
        /*003c*/ 	.word	0x00000170


	//----- nvinfo : EIATTR_CBANK_PARAM_SIZE
	.align		4
.L_37:
        /*0040*/ 	.byte	0x03, 0x19
        /*0042*/ 	.short	0x0008


	//----- nvinfo : EIATTR_PARAM_CBANK
	.align		4
        /*0044*/ 	.byte	0x04, 0x0a
        /*0046*/ 	.short	(.L_39 - .L_38)
	.align		4
.L_38:
        /*0048*/ 	.word	index@(.nv.constant0._Z9print_resPd)
        /*004c*/ 	.short	0x0380
        /*004e*/ 	.short	0x0008


	//----- nvinfo : EIATTR_SW_WAR
	.align		4
.L_39:
        /*0050*/ 	.byte	0x04, 0x36
        /*0052*/ 	.short	(.L_41 - .L_40)
.L_40:
        /*0054*/ 	.word	0x00000008
.L_41:


//--------------------- .nv.info._Z12rng_generatePdP17curandStateXORWOW --------------------------
	.section	.nv.info._Z12rng_generatePdP17curandStateXORWOW,"",@"SHT_CUDA_INFO"
	.sectionflags	@""
	.align	4


	//----- nvinfo : EIATTR_CUDA_API_VERSION
	.align		4
        /*0000*/ 	.byte	0x04, 0x37
        /*0002*/ 	.short	(.L_43 - .L_42)
.L_42:
        /*0004*/ 	.word	0x00000082


	//----- nvinfo : EIATTR_KPARAM_INFO
	.align		4
.L_43:
        /*0008*/ 	.byte	0x04, 0x17
        /*000a*/ 	.short	(.L_45 - .L_44)
.L_44:
        /*000c*/ 	.word	0x00000000
        /*0010*/ 	.short	0x0001
        /*0012*/ 	.short	0x0008
        /*0014*/ 	.byte	0x00, 0xf5, 0x21, 0x00


	//----- nvinfo : EIATTR_KPARAM_INFO
	.align		4
.L_45:
        /*0018*/ 	.byte	0x04, 0x17
        /*001a*/ 	.short	(.L_47 - .L_46)
.L_46:
        /*001c*/ 	.word	0x00000000
        /*0020*/ 	.short	0x0000
        /*0022*/ 	.short	0x0000
        /*0024*/ 	.byte	0x00, 0xf5, 0x21, 0x00


	//----- nvinfo : EIATTR_SPARSE_MMA_MASK
	.align		4
.L_47:
        /*0028*/ 	.byte	0x03, 0x50
        /*002a*/ 	.short	0x0000


	//----- nvinfo : EIATTR_MAXREG_COUNT
	.align		4
        /*002c*/ 	.byte	0x03, 0x1b
        /*002e*/ 	.short	0x00ff


	//----- nvinfo : EIATTR_MERCURY_ISA_VERSION
	.align		4
        /*0030*/ 	.byte	0x03, 0x5f
        /*0032*/ 	.short	0x0101


	//----- nvinfo : EIATTR_VRC_CTA_INIT_COUNT
	.align		4
        /*0034*/ 	.byte	0x02, 0x4a
	.zero		1
	.zero		1


	//----- nvinfo : EIATTR_EXIT_INSTR_OFFSETS
	.align		4
        /*0038*/ 	.byte	0x04, 0x1c
        /*003a*/ 	.short	(.L_49 - .L_48)


	//   ....[0]....
.L_48:
        /*003c*/ 	.word	0x00001380


	//----- nvinfo : EIATTR_CBANK_PARAM_SIZE
	.align		4
.L_49:
        /*0040*/ 	.byte	0x03, 0x19
        /*0042*/ 	.short	0x0010


	//----- nvinfo : EIATTR_PARAM_CBANK
	.align		4
        /*0044*/ 	.byte	0x04, 0x0a
        /*0046*/ 	.short	(.L_51 - .L_50)
	.align		4
.L_50:
        /*0048*/ 	.word	index@(.nv.constant0._Z12rng_generatePdP17curandStateXORWOW)
        /*004c*/ 	.short	0x0380
        /*004e*/ 	.short	0x0010


	//----- nvinfo : EIATTR_SW_WAR
	.align		4
.L_51:
        /*0050*/ 	.byte	0x04, 0x36
        /*0052*/ 	.short	(.L_53 - .L_52)
.L_52:
        /*0054*/ 	.word	0x00000008
.L_53:


//--------------------- .nv.info._Z8rng_initP17curandStateXORWOW --------------------------
	.section	.nv.info._Z8rng_initP17curandStateXORWOW,"",@"SHT_CUDA_INFO"
	.sectionflags	@""
	.align	4


	//----- nvinfo : EIATTR_CUDA_API_VERSION
	.align		4
        /*0000*/ 	.byte	0x04, 0x37
        /*0002*/ 	.short	(.L_55 - .L_54)
.L_54:
        /*0004*/ 	.word	0x00000082


	//----- nvinfo : EIATTR_KPARAM_INFO
	.align		4
.L_55:
        /*0008*/ 	.byte	0x04, 0x17
        /*000a*/ 	.short	(.L_57 - .L_56)
.L_56:
        /*000c*/ 	.word	0x00000000
        /*0010*/ 	.short	0x0000
        /*0012*/ 	.short	0x0000
        /*0014*/ 	.byte	0x00, 0xf5, 0x21, 0x00


	//----- nvinfo : EIATTR_SPARSE_MMA_MASK
	.align		4
.L_57:
        /*0018*/ 	.byte	0x03, 0x50
        /*001a*/ 	.short	0x0000


	//----- nvinfo : EIATTR_MAXREG_COUNT
	.align		4
        /*001c*/ 	.byte	0x03, 0x1b
        /*001e*/ 	.short	0x00ff


	//----- nvinfo : EIATTR_MERCURY_ISA_VERSION
	.align		4
        /*0020*/ 	.byte	0x03, 0x5f
        /*0022*/ 	.short	0x0101


	//----- nvinfo : EIATTR_VRC_CTA_INIT_COUNT
	.align		4
        /*0024*/ 	.byte	0x02, 0x4a
	.zero		1
	.zero		1


	//----- nvinfo : EIATTR_EXIT_INSTR_OFFSETS
	.align		4
        /*0028*/ 	.byte	0x04, 0x1c
        /*002a*/ 	.short	(.L_59 - .L_58)


	//   ....[0]....
.L_58:
        /*002c*/ 	.word	0x00000e80


	//----- nvinfo : EIATTR_CRS_STACK_SIZE
	.align		4
.L_59:
        /*0030*/ 	.byte	0x04, 0x1e
        /*0032*/ 	.short	(.L_61 - .L_60)
.L_60:
        /*0034*/ 	.word	0x00000000


	//----- nvinfo : EIATTR_CBANK_PARAM_SIZE
	.align		4
.L_61:
        /*0038*/ 	.byte	0x03, 0x19
        /*003a*/ 	.short	0x0008


	//----- nvinfo : EIATTR_PARAM_CBANK
	.align		4
        /*003c*/ 	.byte	0x04, 0x0a
        /*003e*/ 	.short	(.L_63 - .L_62)
	.align		4
.L_62:
        /*0040*/ 	.word	index@(.nv.constant0._Z8rng_initP17curandStateXORWOW)
        /*0044*/ 	.short	0x0380
        /*0046*/ 	.short	0x0008


	//----- nvinfo : EIATTR_SW_WAR
	.align		4
.L_63:
        /*0048*/ 	.byte	0x04, 0x36
        /*004a*/ 	.short	(.L_65 - .L_64)
.L_64:
        /*004c*/ 	.word	0x00000008
.L_65:


//--------------------- .nv.callgraph             --------------------------
	.section	.nv.callgraph,"",@"SHT_CUDA_CALLGRAPH"
	.align	4
	.sectionentsize	8
	.align		4
        /*0000*/ 	.word	0x00000000
	.align		4
        /*0004*/ 	.word	0xffffffff
	.align		4
        /*0008*/ 	.word	index@(_Z9print_resPd)
	.align		4
        /*000c*/ 	.word	index@(vprintf)
	.align		4
        /*0010*/ 	.word	0x00000000
	.align		4
        /*0014*/ 	.word	0xfffffffe
	.align		4
        /*0018*/ 	.word	0x00000000
	.align		4
        /*001c*/ 	.word	0xfffffffd
	.align		4
        /*0020*/ 	.word	0x00000000
	.align		4
        /*0024*/ 	.word	0xfffffffc


//--------------------- .nv.constant4             --------------------------
	.section	.nv.constant4,"a",@progbits
	.align	8
	.align		8
.nv.constant4:
        /*0000*/ 	.dword	vprintf
	.align		8
        /*0008*/ 	.dword	precalc_xorwow_matrix
	.align		8
        /*0010*/ 	.dword	precalc_xorwow_offset_matrix
	.align		8
        /*0018*/ 	.dword	mrg32k3aM1
	.align		8
        /*0020*/ 	.dword	mrg32k3aM2
	.align		8
        /*0028*/ 	.dword	mrg32k3aM1SubSeq
	.align		8
        /*0030*/ 	.dword	mrg32k3aM2SubSeq
	.align		8
        /*0038*/ 	.dword	mrg32k3aM1Seq
	.align		8
        /*0040*/ 	.dword	mrg32k3aM2Seq
	.align		8
        /*0048*/ 	.dword	$str


//--------------------- .nv.constant3             --------------------------
	.section	.nv.constant3,"a",@progbits
	.align	8
.nv.constant3:
	.type		__cr_lgamma_table,@object
	.size		__cr_lgamma_table,(.L_8 - __cr_lgamma_table)
__cr_lgamma_table:
        /*0000*/ 	.byte	0x00, 0x00, 0x00, 0x00, 0x00, 0x00, 0x00, 0x00, 0x00, 0x00, 0x00, 0x00, 0x00, 0x00, 0x00, 0x00
        /*0010*/ 	.byte	0xef, 0x39, 0xfa, 0xfe, 0x42, 0x2e, 0xe6, 0x3f, 0x02, 0x20, 0x2a, 0xfa, 0x0b, 0xab, 0xfc, 0x3f
        /*0020*/ 	.byte	0xf9, 0x2c, 0x92, 0x7c, 0xa7, 0x6c, 0x09, 0x40, 0xc9, 0x79, 0x44, 0x3c, 0x64, 0x26, 0x13, 0x40
        /*0030*/ 	.byte	0xca, 0x01, 0xcf, 0x3a, 0x27, 0x51, 0x1a, 0x40, 0x30, 0xcc, 0x2d, 0xf3, 0xe1, 0x0c, 0x21, 0x40
        /*0040*/ 	.byte	0x0d, 0xb7, 0xfc, 0x82, 0x8e, 0x35, 0x25, 0x40
.L_8:


//--------------------- .text._Z9print_resPd      --------------------------
	.section	.text._Z9print_resPd,"ax",@progbits
	.align	128
        .global         _Z9print_resPd
        .type           _Z9print_resPd,@function
        .size           _Z9print_resPd,(.L_x_12 - _Z9print_resPd)
        .other          _Z9print_resPd,@"STO_CUDA_ENTRY STV_DEFAULT"
_Z9print_resPd:
.text._Z9print_resPd:
[----:B------:R-:W0:Y:S01]  /*0000*/  LDC R1, c[0x0][0x37c] ;  /* 0x0000df00ff017b82 */ /* 0x000e220000000800 */
[----:B------:R-:W1:Y:S01]  /*0010*/  S2R R5, SR_TID.X ;  /* 0x0000000000057919 */ /* 0x000e620000002100 */
[----:B------:R-:W2:Y:S06]  /*0020*/  LDCU UR6, c[0x0][0x2fc] ;  /* 0x00005f80ff0677ac */ /* 0x000eac0008000800 */
[----:B------:R-:W1:Y:S01]  /*0030*/  S2UR UR7, SR_CTAID.X ;  /* 0x00000000000779c3 */ /* 0x000e620000002500 */
[----:B0-----:R-:W-:Y:S01]  /*0040*/  VIADD R1, R1, 0xfffffff0 ;  /* 0xfffffff001017836 */ /* 0x001fe20000000000 */
[----:B------:R-:W0:Y:S06]  /*0050*/  LDCU.64 UR4, c[0x0][0x358] ;  /* 0x00006b00ff0477ac */ /* 0x000e2c0008000a00 */
[----:B------:R-:W3:Y:S01]  /*0060*/  LDC.64 R2, c[0x0][0x380] ;  /* 0x0000e000ff027b82 */ /* 0x000ee20000000a00 */
[----:B------:R-:W-:Y:S01]  /*0070*/  MOV R8, 0x0 ;  /* 0x0000000000087802 */ /* 0x000fe20000000f00 */
[----:B------:R-:W4:Y:S06]  /*0080*/  LDCU.64 UR8, c[0x4][0x48] ;  /* 0x01000900ff0877ac */ /* 0x000f2c0008000a00 */
[----:B------:R-:W1:Y:S02]  /*0090*/  LDC R0, c[0x0][0x360] ;  /* 0x0000d800ff007b82 */ /* 0x000e640000000800 */
[----:B-1----:R-:W-:-:S04]  /*00a0*/  IMAD R0, R0, UR7, R5 ;  /* 0x0000000700007c24 */ /* 0x002fc8000f8e0205 */
[----:B---3--:R-:W-:-:S06]  /*00b0*/  IMAD.WIDE R2, R0, 0x8, R2 ;  /* 0x0000000800027825 */ /* 0x008fcc00078e0202 */
[----:B0-----:R-:W3:Y:S01]  /*00c0*/  LDG.E.64 R2, desc[UR4][R2.64] ;  /* 0x0000000402027981 */ /* 0x001ee2000c1e1b00 */
[----:B------:R-:W0:Y:S01]  /*00d0*/  LDCU UR4, c[0x0][0x2f8] ;  /* 0x00005f00ff0477ac */ /* 0x000e220008000800 */
[----:B------:R-:W1:Y:S01]  /*00e0*/  LDC.64 R8, c[0x4][R8] ;  /* 0x0100000008087b82 */ /* 0x000e620000000a00 */
[----:B----4-:R-:W-:Y:S01]  /*00f0*/  IMAD.U32 R4, RZ, RZ, UR8 ;  /* 0x00000008ff047e24 */ /* 0x010fe2000f8e00ff */
[----:B------:R4:W-:Y:S01]  /*0100*/  STL [R1], R0 ;  /* 0x0000000001007387 */ /* 0x0009e20000100800 */
[----:B------:R-:W-:Y:S02]  /*0110*/  MOV R5, UR9 ;  /* 0x0000000900057c02 */ /* 0x000fe40008000f00 */
[----:B0-----:R-:W-:-:S04]  /*0120*/  IADD3 R6, P0, PT, R1, UR4, RZ ;  /* 0x0000000401067c10 */ /* 0x001fc8000ff1e0ff */
[----:B--2---:R-:W-:Y:S01]  /*0130*/  IADD3.X R7, PT, PT, RZ, UR6, RZ, P0, !PT ;  /* 0x00000006ff077c10 */ /* 0x004fe200087fe4ff */
[----:B-1-3--:R4:W-:Y:S08]  /*0140*/  STL.64 [R1+0x8], R2 ;  /* 0x0000080201007387 */ /* 0x00a9f00000100a00 */
[----:B------:R-:W-:-:S07]  /*0150*/  LEPC R20, `(.L_x_0) ;  /* 0x000000001014794e */ /* 0x000fce0000000000 */
[----:B----4-:R-:W-:Y:S05]  /*0160*/  CALL.ABS.NOINC R8 ;  /* 0x0000000008007343 */ /* 0x010fea0003c00000 */
.L_x_0:
[----:B------:R-:W-:Y:S05]  /*0170*/  EXIT ;  /* 0x000000000000794d */ /* 0x000fea0003800000 */
.L_x_1:
[----:B------:R-:W-:-:S00]  /*0180*/  BRA `(.L_x_1) ;  /* 0xfffffffc00fc7947 */ /* 0x000fc0000383ffff */
[----:B------:R-:W-:-:S00]  /*0190*/  NOP ;  /* 0x0000000000007918 */ /* 0x000fc00000000000 */
        /* <DEDUP_REMOVED lines=14> */
.L_x_12:


//--------------------- .text._Z12rng_generatePdP17curandStateXORWOW --------------------------
	.section	.text._Z12rng_generatePdP17curandStateXORWOW,"ax",@progbits
	.align	128
        .global         _Z12rng_generatePdP17curandStateXORWOW
        .type           _Z12rng_generatePdP17curandStateXORWOW,@function
        .size           _Z12rng_generatePdP17curandStateXORWOW,(.L_x_13 - _Z12rng_generatePdP17curandStateXORWOW)
        .other          _Z12rng_generatePdP17curandStateXORWOW,@"STO_CUDA_ENTRY STV_DEFAULT"
_Z12rng_generatePdP17curandStateXORWOW:
.text._Z12rng_generatePdP17curandStateXORWOW:
[----:B------:R-:W-:Y:S01]  /*0000*/  LDC R1, c[0x0][0x37c] ;  /* 0x0000df00ff017b82 */ /* 0x000fe20000000800 */
[----:B------:R-:W0:Y:S07]  /*0010*/  S2R R0, SR_TID.X ;  /* 0x0000000000007919 */ /* 0x000e2e0000002100 */
[----:B------:R-:W0:Y:S01]  /*0020*/  S2UR UR6, SR_CTAID.X ;  /* 0x00000000000679c3 */ /* 0x000e220000002500 */
[----:B------:R-:W1:Y:S07]  /*0030*/  LDCU.64 UR4, c[0x0][0x358] ;  /* 0x00006b00ff0477ac */ /* 0x000e6e0008000a00 */
[----:B------:R-:W0:Y:S08]  /*0040*/  LDC R7, c[0x0][0x360] ;  /* 0x0000d800ff077b82 */ /* 0x000e300000000800 */
[----:B------:R-:W2:Y:S08]  /*0050*/  LDC.64 R2, c[0x0][0x380] ;  /* 0x0000e000ff027b82 */ /* 0x000eb00000000a00 */
[----:B------:R-:W3:Y:S01]  /*0060*/  LDC.64 R4, c[0x0][0x388] ;  /* 0x0000e200ff047b82 */ /* 0x000ee20000000a00 */
[----:B0-----:R-:W-:-:S04]  /*0070*/  IMAD R7, R7, UR6, R0 ;  /* 0x0000000607077c24 */ /* 0x001fc8000f8e0200 */
[----:B--2---:R-:W-:-:S05]  /*0080*/  IMAD.WIDE R2, R7, 0x8, R2 ;  /* 0x0000000807027825 */ /* 0x004fca00078e0202 */
[----:B-1----:R-:W-:Y:S01]  /*0090*/  STG.E.64 desc[UR4][R2.64], RZ ;  /* 0x000000ff02007986 */ /* 0x002fe2000c101b04 */
[----:B---3--:R-:W-:-:S05]  /*00a0*/  IMAD.WIDE R4, R7, 0x30, R4 ;  /* 0x0000003007047825 */ /* 0x008fca00078e0204 */
[----:B------:R-:W2:Y:S04]  /*00b0*/  LDG.E.64 R6, desc[UR4][R4.64] ;  /* 0x0000000404067981 */ /* 0x000ea8000c1e1b00 */
[----:B------:R-:W3:Y:S04]  /*00c0*/  LDG.E.64 R8, desc[UR4][R4.64+0x10] ;  /* 0x0000100404087981 */ /* 0x000ee8000c1e1b00 */
[----:B------:R-:W4:Y:S01]  /*00d0*/  LDG.E.64 R10, desc[UR4][R4.64+0x8] ;  /* 0x00000804040a7981 */ /* 0x000f22000c1e1b00 */
[----:B--2---:R-:W-:Y:S01]  /*00e0*/  SHF.R.U32.HI R0, RZ, 0x2, R7 ;  /* 0x00000002ff007819 */ /* 0x004fe20000011607 */
[----:B------:R-:W-:-:S03]  /*00f0*/  VIADD R14, R6, 0xb0f8a ;  /* 0x000b0f8a060e7836 */ /* 0x000fc60000000000 */
[----:B------:R-:W-:Y:S01]  /*0100*/  LOP3.LUT R0, R0, R7, RZ, 0x3c, !PT ;  /* 0x0000000700007212 */ /* 0x000fe200078e3cff */
[----:B---3--:R-:W-:Y:S01]  /*0110*/  IMAD.SHL.U32 R7, R9, 0x10, RZ ;  /* 0x0000001009077824 */ /* 0x008fe200078e00ff */
[----:B------:R-:W-:Y:S01]  /*0120*/  STG.E.64 desc[UR4][R4.64+0x8], R8 ;  /* 0x0000080804007986 */ /* 0x000fe2000c101b04 */
[----:B----4-:R-:W-:Y:S02]  /*0130*/  SHF.R.U32.HI R13, RZ, 0x2, R10 ;  /* 0x00000002ff0d7819 */ /* 0x010fe4000001160a */
[C---:B------:R-:W-:Y:S02]  /*0140*/  IMAD.SHL.U32 R12, R0.reuse, 0x2, RZ ;  /* 0x00000002000c7824 */ /* 0x040fe400078e00ff */
[----:B------:R-:W-:Y:S01]  /*0150*/  IMAD.MOV.U32 R15, RZ, RZ, R11 ;  /* 0x000000ffff0f7224 */ /* 0x000fe200078e000b */
[----:B------:R-:W-:Y:S02]  /*0160*/  LOP3.LUT R13, R13, R10, RZ, 0x3c, !PT ;  /* 0x0000000a0d0d7212 */ /* 0x000fe400078e3cff */
[----:B------:R-:W-:-:S02]  /*0170*/  LOP3.LUT R12, R0, R12, R7, 0x96, !PT ;  /* 0x0000000c000c7212 */ /* 0x000fc400078e9607 */
[----:B------:R0:W-:Y:S01]  /*0180*/  STG.E.64 desc[UR4][R4.64], R14 ;  /* 0x0000000e04007986 */ /* 0x0001e2000c101b04 */
[----:B------:R-:W-:Y:S01]  /*0190*/  IMAD.SHL.U32 R7, R13, 0x2, RZ ;  /* 0x000000020d077824 */ /* 0x000fe200078e00ff */
[----:B------:R-:W-:-:S05]  /*01a0*/  LOP3.LUT R18, R12, R9, RZ, 0x3c, !PT ;  /* 0x000000090c127212 */ /* 0x000fca00078e3cff */
[----:B------:R-:W-:-:S05]  /*01b0*/  IMAD.SHL.U32 R0, R18, 0x10, RZ ;  /* 0x0000001012007824 */ /* 0x000fca00078e00ff */
[----:B------:R-:W-:-:S04]  /*01c0*/  LOP3.LUT R7, R13, R7, R0, 0x96, !PT ;  /* 0x000000070d077212 */ /* 0x000fc800078e9600 */
[----:B------:R-:W-:-:S05]  /*01d0*/  LOP3.LUT R19, R7, R18, RZ, 0x3c, !PT ;  /* 0x0000001207137212 */ /* 0x000fca00078e3cff */
[----:B------:R1:W-:Y:S04]  /*01e0*/  STG.E.64 desc[UR4][R4.64+0x10], R18 ;  /* 0x0000101204007986 */ /* 0x0003e8000c101b04 */
[----:B------:R-:W0:Y:S01]  /*01f0*/  LDG.E.64 R12, desc[UR4][R2.64] ;  /* 0x00000004020c7981 */ /* 0x000e22000c1e1b00 */
[----:B------:R-:W-:Y:S01]  /*0200*/  IMAD.IADD R10, R19, 0x1, R14 ;  /* 0x00000001130a7824 */ /* 0x000fe200078e020e */
[----:B------:R-:W-:Y:S01]  /*0210*/  IADD3 R17, PT, PT, R6, 0x587c5, R18 ;  /* 0x000587c506117810 */ /* 0x000fe20007ffe012 */
[----:B------:R-:W-:Y:S02]  /*0220*/  IMAD.MOV.U32 R6, RZ, RZ, 0x0 ;  /* 0x00000000ff067424 */ /* 0x000fe400078e00ff */
[----:B------:R-:W-:-:S04]  /*0230*/  IMAD.WIDE.U32 R10, R10, 0x200000, RZ ;  /* 0x002000000a0a7825 */ /* 0x000fc800078e00ff */
[----:B------:R-:W-:Y:S01]  /*0240*/  IMAD.MOV.U32 R7, RZ, RZ, 0x3ca00000 ;  /* 0x3ca00000ff077424 */ /* 0x000fe200078e00ff */
[----:B------:R-:W-:Y:S01]  /*0250*/  LOP3.LUT R16, R10, R17, RZ, 0x3c, !PT ;  /* 0x000000110a107212 */ /* 0x000fe200078e3cff */
[----:B------:R-:W-:-:S04]  /*0260*/  IMAD.MOV.U32 R17, RZ, RZ, R11 ;  /* 0x000000ffff117224 */ /* 0x000fc800078e000b */
[----:B------:R-:W2:Y:S02]  /*0270*/  I2F.F64.U64 R10, R16 ;  /* 0x00000010000a7312 */ /* 0x000ea40000301800 */
[----:B--2---:R-:W-:-:S08]  /*0280*/  DFMA R10, R10, R6, 5.5511151231257827021e-17 ;  /* 0x3c9000000a0a742b */ /* 0x004fd00000000006 */
[----:B0-----:R-:W-:-:S07]  /*0290*/  DADD R14, R10, R12 ;  /* 0x000000000a0e7229 */ /* 0x001fce000000000c */
[----:B------:R0:W-:Y:S04]  /*02a0*/  STG.E.64 desc[UR4][R2.64], R14 ;  /* 0x0000000e02007986 */ /* 0x0001e8000c101b04 */
[----:B------:R-:W2:Y:S04]  /*02b0*/  LDG.E.64 R8, desc[UR4][R4.64] ;  /* 0x0000000404087981 */ /* 0x000ea8000c1e1b00 */
[----:B------:R-:W3:Y:S04]  /*02c0*/  LDG.E.64 R10, desc[UR4][R4.64+0x10] ;  /* 0x00001004040a7981 */ /* 0x000ee8000c1e1b00 */
[----:B------:R-:W4:Y:S01]  /*02d0*/  LDG.E.64 R12, desc[UR4][R4.64+0x8] ;  /* 0x00000804040c7981 */ /* 0x000f22000c1e1b00 */
[----:B--2---:R-:W-:Y:S01]  /*02e0*/  SHF.R.U32.HI R0, RZ, 0x2, R9 ;  /* 0x00000002ff007819 */ /* 0x004fe20000011609 */
[----:B------:R-:W-:-:S03]  /*02f0*/  VIADD R20, R8, 0xb0f8a ;  /* 0x000b0f8a08147836 */ /* 0x000fc60000000000 */
[----:B------:R-:W-:Y:S01]  /*0300*/  LOP3.LUT R0, R0, R9, RZ, 0x3c, !PT ;  /* 0x0000000900007212 */ /* 0x000fe200078e3cff */
[----:B---3--:R-:W-:Y:S01]  /*0310*/  IMAD.SHL.U32 R9, R11, 0x10, RZ ;  /* 0x000000100b097824 */ /* 0x008fe200078e00ff */
[----:B------:R2:W-:Y:S01]  /*0320*/  STG.E.64 desc[UR4][R4.64+0x8], R10 ;  /* 0x0000080a04007986 */ /* 0x0005e2000c101b04 */
[----:B----4-:R-:W-:Y:S02]  /*0330*/  SHF.R.U32.HI R17, RZ, 0x2, R12 ;  /* 0x00000002ff117819 */ /* 0x010fe4000001160c */
[C---:B------:R-:W-:Y:S02]  /*0340*/  IMAD.SHL.U32 R16, R0.reuse, 0x2, RZ ;  /* 0x0000000200107824 */ /* 0x040fe400078e00ff */
[----:B------:R-:W-:Y:S01]  /*0350*/  IMAD.MOV.U32 R21, RZ, RZ, R13 ;  /* 0x000000ffff157224 */ /* 0x000fe200078e000d */
[----:B------:R-:W-:Y:S02]  /*0360*/  LOP3.LUT R17, R17, R12, RZ, 0x3c, !PT ;  /* 0x0000000c11117212 */ /* 0x000fe400078e3cff */
[----:B------:R-:W-:-:S02]  /*0370*/  LOP3.LUT R16, R0, R16, R9, 0x96, !PT ;  /* 0x0000001000107212 */ /* 0x000fc400078e9609 */
[----:B------:R3:W-:Y:S01]  /*0380*/  STG.E.64 desc[UR4][R4.64], R20 ;  /* 0x0000001404007986 */ /* 0x0007e2000c101b04 */
[----:B------:R-:W-:Y:S01]  /*0390*/  IMAD.SHL.U32 R9, R17, 0x2, RZ ;  /* 0x0000000211097824 */ /* 0x000fe200078e00ff */
[----:B-1----:R-:W-:-:S05]  /*03a0*/  LOP3.LUT R18, R16, R11, RZ, 0x3c, !PT ;  /* 0x0000000b10127212 */ /* 0x002fca00078e3cff */
[----:B------:R-:W-:-:S05]  /*03b0*/  IMAD.SHL.U32 R0, R18, 0x10, RZ ;  /* 0x0000001012007824 */ /* 0x000fca00078e00ff */
[----:B------:R-:W-:-:S04]  /*03c0*/  LOP3.LUT R9, R17, R9, R0, 0x96, !PT ;  /* 0x0000000911097212 */ /* 0x000fc800078e9600 */
[----:B------:R-:W-:-:S05]  /*03d0*/  LOP3.LUT R19, R9, R18, RZ, 0x3c, !PT ;  /* 0x0000001209137212 */ /* 0x000fca00078e3cff */
[----:B------:R1:W-:Y:S04]  /*03e0*/  STG.E.64 desc[UR4][R4.64+0x10], R18 ;  /* 0x0000101204007986 */ /* 0x0003e8000c101b04 */
[----:B0-----:R-:W4:Y:S01]  /*03f0*/  LDG.E.64 R14, desc[UR4][R2.64] ;  /* 0x00000004020e7981 */ /* 0x001f22000c1e1b00 */
[----:B------:R-:W-:Y:S01]  /*0400*/  IMAD.IADD R12, R19, 0x1, R20 ;  /* 0x00000001130c7824 */ /* 0x000fe200078e0214 */
[----:B------:R-:W-:-:S03]  /*0410*/  IADD3 R17, PT, PT, R8, 0x587c5, R18 ;  /* 0x000587c508117810 */ /* 0x000fc60007ffe012 */
[----:B------:R-:W-:-:S03]  /*0420*/  IMAD.WIDE.U32 R12, R12, 0x200000, RZ ;  /* 0x002000000c0c7825 */ /* 0x000fc600078e00ff */
[----:B------:R-:W-:Y:S01]  /*0430*/  LOP3.LUT R16, R12, R17, RZ, 0x3c, !PT ;  /* 0x000000110c107212 */ /* 0x000fe200078e3cff */
[----:B------:R-:W-:-:S04]  /*0440*/  IMAD.MOV.U32 R17, RZ, RZ, R13 ;  /* 0x000000ffff117224 */ /* 0x000fc800078e000d */
[----:B------:R-:W0:Y:S02]  /*0450*/  I2F.F64.U64 R8, R16 ;  /* 0x0000001000087312 */ /* 0x000e240000301800 */
[----:B0-----:R-:W-:-:S08]  /*0460*/  DFMA R8, R8, R6, 5.5511151231257827021e-17 ;  /* 0x3c9000000808742b */ /* 0x001fd00000000006 */
[----:B----4-:R-:W-:-:S07]  /*0470*/  DADD R14, R8, R14 ;  /* 0x00000000080e7229 */ /* 0x010fce000000000e */
[----:B------:R0:W-:Y:S04]  /*0480*/  STG.E.64 desc[UR4][R2.64], R14 ;  /* 0x0000000e02007986 */ /* 0x0001e8000c101b04 */
[----:B------:R-:W4:Y:S04]  /*0490*/  LDG.E.64 R8, desc[UR4][R4.64] ;  /* 0x0000000404087981 */ /* 0x000f28000c1e1b00 */
[----:B--2---:R-:W2:Y:S04]  /*04a0*/  LDG.E.64 R10, desc[UR4][R4.64+0x10] ;  /* 0x00001004040a7981 */ /* 0x004ea8000c1e1b00 */
[----:B------:R-:W5:Y:S01]  /*04b0*/  LDG.E.64 R12, desc[UR4][R4.64+0x8] ;  /* 0x00000804040c7981 */ /* 0x000f62000c1e1b00 */
[----:B----4-:R-:W-:Y:S01]  /*04c0*/  SHF.R.U32.HI R0, RZ, 0x2, R9 ;  /* 0x00000002ff007819 */ /* 0x010fe20000011609 */
[----:B---3--:R-:W-:-:S03]  /*04d0*/  VIADD R20, R8, 0xb0f8a ;  /* 0x000b0f8a08147836 */ /* 0x008fc60000000000 */
[----:B------:R-:W-:Y:S01]  /*04e0*/  LOP3.LUT R0, R0, R9, RZ, 0x3c, !PT ;  /* 0x0000000900007212 */ /* 0x000fe200078e3cff */
[----:B--2---:R-:W-:Y:S01]  /*04f0*/  IMAD.SHL.U32 R9, R11, 0x10, RZ ;  /* 0x000000100b097824 */ /* 0x004fe200078e00ff */
[----:B------:R2:W-:Y:S01]  /*0500*/  STG.E.64 desc[UR4][R4.64+0x8], R10 ;  /* 0x0000080a04007986 */ /* 0x0005e2000c101b04 */
[----:B-----5:R-:W-:Y:S02]  /*0510*/  SHF.R.U32.HI R17, RZ, 0x2, R12 ;  /* 0x00000002ff117819 */ /* 0x020fe4000001160c */
[C---:B-1----:R-:W-:Y:S02]  /*0520*/  IMAD.SHL.U32 R18, R0.reuse, 0x2, RZ ;  /* 0x0000000200127824 */ /* 0x042fe400078e00ff */
        /* <DEDUP_REMOVED lines=24> */
[----:B-1----:R-:W-:-:S03]  /*06b0*/  VIADD R20, R8, 0xb0f8a ;  /* 0x000b0f8a08147836 */ /* 0x002fc60000000000 */
[----:B------:R-:W-:Y:S01]  /*06c0*/  LOP3.LUT R0, R0, R9, RZ, 0x3c, !PT ;  /* 0x0000000900007212 */ /* 0x000fe200078e3cff */
[----:B--2---:R-:W-:Y:S01]  /*06d0*/  IMAD.SHL.U32 R9, R11, 0x10, RZ ;  /* 0x000000100b097824 */ /* 0x004fe200078e00ff */
[----:B------:R1:W-:Y:S01]  /*06e0*/  STG.E.64 desc[UR4][R4.64+0x8], R10 ;  /* 0x0000080a04007986 */ /* 0x0003e2000c101b04 */
[----:B-----5:R-:W-:Y:S02]  /*06f0*/  SHF.R.U32.HI R17, RZ, 0x2, R12 ;  /* 0x00000002ff117819 */ /* 0x020fe4000001160c */
[C---:B---3--:R-:W-:Y:S02]  /*0700*/  IMAD.SHL.U32 R18, R0.reuse, 0x2, RZ ;  /* 0x0000000200127824 */ /* 0x048fe400078e00ff */
        /* <DEDUP_REMOVED lines=21> */
[----:B-1----:R-:W5:Y:S04]  /*0860*/  LDG.E.64 R10, desc[UR4][R4.64+0x10] ;  /* 0x00001004040a7981 */ /* 0x002f68000c1e1b00 */
[----:B------:R-:W3:Y:S01]  /*0870*/  LDG.E.64 R12, desc[UR4][R4.64+0x8] ;  /* 0x00000804040c7981 */ /* 0x000ee2000c1e1b00 */
[----:B----4-:R-:W-:Y:S01]  /*0880*/  SHF.R.U32.HI R0, RZ, 0x2, R9 ;  /* 0x00000002ff007819 */ /* 0x010fe20000011609 */
[----:B--2---:R-:W-:-:S03]  /*0890*/  VIADD R20, R8, 0xb0f8a ;  /* 0x000b0f8a08147836 */ /* 0x004fc60000000000 */
[----:B------:R-:W-:Y:S01]  /*08a0*/  LOP3.LUT R0, R0, R9, RZ, 0x3c, !PT ;  /* 0x0000000900007212 */ /* 0x000fe200078e3cff */
[----:B-----5:R-:W-:Y:S01]  /*08b0*/  IMAD.SHL.U32 R9, R11, 0x10, RZ ;  /* 0x000000100b097824 */ /* 0x020fe200078e00ff */
[----:B------:R1:W-:Y:S01]  /*08c0*/  STG.E.64 desc[UR4][R4.64+0x8], R10 ;  /* 0x0000080a04007986 */ /* 0x0003e2000c101b04 */
[----:B---3--:R-:W-:Y:S02]  /*08d0*/  SHF.R.U32.HI R17, RZ, 0x2, R12 ;  /* 0x00000002ff117819 */ /* 0x008fe4000001160c */
        /* <DEDUP_REMOVED lines=124> */
[----:B------:R-:W-:Y:S01]  /*10a0*/  STG.E.64 desc[UR4][R4.64], R20 ;  /* 0x0000001404007986 */ /* 0x000fe2000c101b04 */
[----:B------:R-:W-:Y:S01]  /*10b0*/  IMAD.SHL.U32 R9, R17, 0x2, RZ ;  /* 0x0000000211097824 */ /* 0x000fe200078e00ff */
[----:B------:R-:W-:-:S05]  /*10c0*/  LOP3.LUT R18, R18, R11, RZ, 0x3c, !PT ;  /* 0x0000000b12127212 */ /* 0x000fca00078e3cff */
[----:B------:R-:W-:-:S05]  /*10d0*/  IMAD.SHL.U32 R0, R18, 0x10, RZ ;  /* 0x0000001012007824 */ /* 0x000fca00078e00ff */
[----:B------:R-:W-:-:S04]  /*10e0*/  LOP3.LUT R9, R17, R9, R0, 0x96, !PT ;  /* 0x0000000911097212 */ /* 0x000fc800078e9600 */
[----:B------:R-:W-:-:S05]  /*10f0*/  LOP3.LUT R19, R9, R18, RZ, 0x3c, !PT ;  /* 0x0000001209137212 */ /* 0x000fca00078e3cff */
[----:B------:R2:W-:Y:S04]  /*1100*/  STG.E.64 desc[UR4][R4.64+0x10], R18 ;  /* 0x0000101204007986 */ /* 0x0005e8000c101b04 */
[----:B0-----:R-:W3:Y:S01]  /*1110*/  LDG.E.64 R14, desc[UR4][R2.64] ;  /* 0x00000004020e7981 */ /* 0x001ee2000c1e1b00 */
[----:B------:R-:W-:Y:S01]  /*1120*/  IMAD.IADD R12, R19, 0x1, R20 ;  /* 0x00000001130c7824 */ /* 0x000fe200078e0214 */
[----:B------:R-:W-:-:S03]  /*1130*/  IADD3 R17, PT, PT, R8, 0x587c5, R18 ;  /* 0x000587c508117810 */ /* 0x000fc60007ffe012 */
[----:B------:R-:W-:-:S03]  /*1140*/  IMAD.WIDE.U32 R12, R12, 0x200000, RZ ;  /* 0x002000000c0c7825 */ /* 0x000fc600078e00ff */
[----:B------:R-:W-:Y:S01]  /*1150*/  LOP3.LUT R16, R12, R17, RZ, 0x3c, !PT ;  /* 0x000000110c107212 */ /* 0x000fe200078e3cff */
[----:B------:R-:W-:-:S04]  /*1160*/  IMAD.MOV.U32 R17, RZ, RZ, R13 ;  /* 0x000000ffff117224 */ /* 0x000fc800078e000d */
[----:B------:R-:W0:Y:S02]  /*1170*/  I2F.F64.U64 R8, R16 ;  /* 0x0000001000087312 */ /* 0x000e240000301800 */
[----:B0-----:R-:W-:-:S08]  /*1180*/  DFMA R8, R8, R6, 5.5511151231257827021e-17 ;  /* 0x3c9000000808742b */ /* 0x001fd00000000006 */
[----:B---3--:R-:W-:-:S07]  /*1190*/  DADD R14, R8, R14 ;  /* 0x00000000080e7229 */ /* 0x008fce000000000e */
[----:B------:R0:W-:Y:S04]  /*11a0*/  STG.E.64 desc[UR4][R2.64], R14 ;  /* 0x0000000e02007986 */ /* 0x0001e8000c101b04 */
[----:B------:R-:W3:Y:S04]  /*11b0*/  LDG.E.64 R8, desc[UR4][R4.64] ;  /* 0x0000000404087981 */ /* 0x000ee8000c1e1b00 */
[----:B-1----:R-:W4:Y:S04]  /*11c0*/  LDG.E.64 R10, desc[UR4][R4.64+0x10] ;  /* 0x00001004040a7981 */ /* 0x002f28000c1e1b00 */
[----:B------:R-:W5:Y:S01]  /*11d0*/  LDG.E.64 R12, desc[UR4][R4.64+0x8] ;  /* 0x00000804040c7981 */ /* 0x000f62000c1e1b00 */
[----:B---3--:R-:W-:Y:S01]  /*11e0*/  SHF.R.U32.HI R0, RZ, 0x2, R9 ;  /* 0x00000002ff007819 */ /* 0x008fe20000011609 */
[----:B------:R-:W-:-:S03]  /*11f0*/  VIADD R16, R8, 0xb0f8a ;  /* 0x000b0f8a08107836 */ /* 0x000fc60000000000 */
[----:B------:R-:W-:Y:S01]  /*1200*/  LOP3.LUT R0, R0, R9, RZ, 0x3c, !PT ;  /* 0x0000000900007212 */ /* 0x000fe200078e3cff */
[----:B----4-:R-:W-:Y:S01]  /*1210*/  IMAD.SHL.U32 R9, R11, 0x10, RZ ;  /* 0x000000100b097824 */ /* 0x010fe200078e00ff */
[----:B------:R-:W-:Y:S01]  /*1220*/  STG.E.64 desc[UR4][R4.64+0x8], R10 ;  /* 0x0000080a04007986 */ /* 0x000fe2000c101b04 */
[----:B-----5:R-:W-:Y:S02]  /*1230*/  SHF.R.U32.HI R17, RZ, 0x2, R12 ;  /* 0x00000002ff117819 */ /* 0x020fe4000001160c */
[----:B--2---:R-:W-:Y:S02]  /*1240*/  IMAD.SHL.U32 R18, R0, 0x2, RZ ;  /* 0x0000000200127824 */ /* 0x004fe400078e00ff */
[----:B------:R-:W-:-:S03]  /*1250*/  LOP3.LUT R17, R17, R12, RZ, 0x3c, !PT ;  /* 0x0000000c11117212 */ /* 0x000fc600078e3cff */
[----:B------:R-:W-:Y:S02]  /*1260*/  LOP3.LUT R18, R0, R18, R9, 0x96, !PT ;  /* 0x0000001200127212 */ /* 0x000fe400078e9609 */
[----:B------:R-:W-:Y:S02]  /*1270*/  IMAD.SHL.U32 R9, R17, 0x2, RZ ;  /* 0x0000000211097824 */ /* 0x000fe400078e00ff */
[----:B------:R-:W-:-:S05]  /*1280*/  LOP3.LUT R18, R18, R11, RZ, 0x3c, !PT ;  /* 0x0000000b12127212 */ /* 0x000fca00078e3cff */
[----:B------:R-:W-:-:S05]  /*1290*/  IMAD.SHL.U32 R0, R18, 0x10, RZ ;  /* 0x0000001012007824 */ /* 0x000fca00078e00ff */
[----:B------:R-:W-:Y:S01]  /*12a0*/  LOP3.LUT R9, R17, R9, R0, 0x96, !PT ;  /* 0x0000000911097212 */ /* 0x000fe200078e9600 */
[----:B------:R-:W-:-:S03]  /*12b0*/  IMAD.MOV.U32 R17, RZ, RZ, R13 ;  /* 0x000000ffff117224 */ /* 0x000fc600078e000d */
[----:B------:R-:W-:Y:S02]  /*12c0*/  LOP3.LUT R19, R9, R18, RZ, 0x3c, !PT ;  /* 0x0000001209137212 */ /* 0x000fe400078e3cff */
[----:B------:R-:W-:Y:S04]  /*12d0*/  STG.E.64 desc[UR4][R4.64], R16 ;  /* 0x0000001004007986 */ /* 0x000fe8000c101b04 */
[----:B------:R-:W-:Y:S04]  /*12e0*/  STG.E.64 desc[UR4][R4.64+0x10], R18 ;  /* 0x0000101204007986 */ /* 0x000fe8000c101b04 */
[----:B0-----:R-:W2:Y:S01]  /*12f0*/  LDG.E.64 R14, desc[UR4][R2.64] ;  /* 0x00000004020e7981 */ /* 0x001ea2000c1e1b00 */
[----:B------:R-:W-:Y:S01]  /*1300*/  IMAD.IADD R12, R19, 0x1, R16 ;  /* 0x00000001130c7824 */ /* 0x000fe200078e0210 */
[----:B------:R-:W-:-:S03]  /*1310*/  IADD3 R9, PT, PT, R8, 0x587c5, R18 ;  /* 0x000587c508097810 */ /* 0x000fc60007ffe012 */
[----:B------:R-:W-:-:S03]  /*1320*/  IMAD.WIDE.U32 R12, R12, 0x200000, RZ ;  /* 0x002000000c0c7825 */ /* 0x000fc600078e00ff */
[----:B------:R-:W-:-:S04]  /*1330*/  LOP3.LUT R12, R12, R9, RZ, 0x3c, !PT ;  /* 0x000000090c0c7212 */ /* 0x000fc800078e3cff */
[----:B------:R-:W0:Y:S02]  /*1340*/  I2F.F64.U64 R8, R12 ;  /* 0x0000000c00087312 */ /* 0x000e240000301800 */
[----:B0-----:R-:W-:-:S08]  /*1350*/  DFMA R8, R8, R6, 5.5511151231257827021e-17 ;  /* 0x3c9000000808742b */ /* 0x001fd00000000006 */
[----:B--2---:R-:W-:-:S07]  /*1360*/  DADD R8, R8, R14 ;  /* 0x0000000008087229 */ /* 0x004fce000000000e */
[----:B------:R-:W-:Y:S01]  /*1370*/  STG.E.64 desc[UR4][R2.64], R8 ;  /* 0x0000000802007986 */ /* 0x000fe2000c101b04 */
[----:B------:R-:W-:Y:S05]  /*1380*/  EXIT ;  /* 0x000000000000794d */ /* 0x000fea0003800000 */
.L_x_2:
        /* <DEDUP_REMOVED lines=15> */
.L_x_13:


//--------------------- .text._Z8rng_initP17curandStateXORWOW --------------------------
	.section	.text._Z8rng_initP17curandStateXORWOW,"ax",@progbits
	.align	128
        .global         _Z8rng_initP17curandStateXORWOW
        .type           _Z8rng_initP17curandStateXORWOW,@function
        .size           _Z8rng_initP17curandStateXORWOW,(.L_x_14 - _Z8rng_initP17curandStateXORWOW)
        .other          _Z8rng_initP17curandStateXORWOW,@"STO_CUDA_ENTRY STV_DEFAULT"
_Z8rng_initP17curandStateXORWOW:
.text._Z8rng_initP17curandStateXORWOW:
[----:B------:R-:W-:Y:S01]  /*0000*/  LDC R1, c[0x0][0x37c] ;  /* 0x0000df00ff017b82 */ /* 0x000fe20000000800 */
[----:B------:R-:W0:Y:S07]  /*0010*/  S2R R0, SR_TID.X ;  /* 0x0000000000007919 */ /* 0x000e2e0000002100 */
[----:B------:R-:W0:Y:S01]  /*0020*/  S2UR UR6, SR_CTAID.X ;  /* 0x00000000000679c3 */ /* 0x000e220000002500 */
[----:B------:R-:W1:Y:S01]  /*0030*/  LDCU.64 UR4, c[0x0][0x358] ;  /* 0x00006b00ff0477ac */ /* 0x000e620008000a00 */
[----:B------:R-:W-:Y:S01]  /*0040*/  IMAD.MOV.U32 R2, RZ, RZ, -0x645efb8 ;  /* 0xf9ba1048ff027424 */ /* 0x000fe200078e00ff */
[----:B------:R-:W-:Y:S01]  /*0050*/  BSSY.RECONVERGENT B0, `(.L_x_3) ;  /* 0x00000df000007945 */ /* 0x000fe20003800200 */
[----:B------:R-:W-:-:S02]  /*0060*/  IMAD.MOV.U32 R3, RZ, RZ, 0x271f0145 ;  /* 0x271f0145ff037424 */ /* 0x000fc400078e00ff */
[----:B------:R-:W-:Y:S02]  /*0070*/  IMAD.MOV.U32 R4, RZ, RZ, 0xa5961d5 ;  /* 0x0a5961d5ff047424 */ /* 0x000fe400078e00ff */
[----:B------:R-:W0:Y:S01]  /*0080*/  LDC R13, c[0x0][0x360] ;  /* 0x0000d800ff0d7b82 */ /* 0x000e220000000800 */
[----:B------:R-:W-:Y:S02]  /*0090*/  IMAD.MOV.U32 R5, RZ, RZ, -0x75bd8fc ;  /* 0xf8a42704ff057424 */ /* 0x000fe400078e00ff */
[----:B------:R-:W-:Y:S02]  /*00a0*/  IMAD.MOV.U32 R8, RZ, RZ, -0x23270784 ;  /* 0xdcd8f87cff087424 */ /* 0x000fe400078e00ff */
[----:B------:R-:W-:-:S03]  /*00b0*/  IMAD.MOV.U32 R9, RZ, RZ, 0x201b7349 ;  /* 0x201b7349ff097424 */ /* 0x000fc600078e00ff */
[----:B------:R-:W2:Y:S01]  /*00c0*/  LDC.64 R6, c[0x0][0x380] ;  /* 0x0000e000ff067b82 */ /* 0x000ea20000000a00 */
[----:B0-----:R-:W-:-:S05]  /*00d0*/  IMAD R13, R13, UR6, R0 ;  /* 0x000000060d0d7c24 */ /* 0x001fca000f8e0200 */
[C---:B------:R-:W-:Y:S01]  /*00e0*/  ISETP.NE.AND P0, PT, R13.reuse, RZ, PT ;  /* 0x000000ff0d00720c */ /* 0x040fe20003f05270 */
[----:B--2---:R-:W-:-:S05]  /*00f0*/  IMAD.WIDE R6, R13, 0x30, R6 ;  /* 0x000000300d067825 */ /* 0x004fca00078e0206 */
[----:B-1----:R0:W-:Y:S04]  /*0100*/  STG.E.64 desc[UR4][R6.64], R2 ;  /* 0x0000000206007986 */ /* 0x0021e8000c101b04 */
[----:B------:R0:W-:Y:S04]  /*0110*/  STG.E.64 desc[UR4][R6.64+0x8], R4 ;  /* 0x0000080406007986 */ /* 0x0001e8000c101b04 */
[----:B------:R0:W-:Y:S01]  /*0120*/  STG.E.64 desc[UR4][R6.64+0x10], R8 ;  /* 0x0000100806007986 */ /* 0x0001e2000c101b04 */
[----:B------:R-:W-:Y:S05]  /*0130*/  @!P0 BRA `(.L_x_4) ;  /* 0x0000000c00408947 */ /* 0x000fea0003800000 */
[----:B------:R-:W-:Y:S01]  /*0140*/  SHF.R.S32.HI R0, RZ, 0x1f, R13 ;  /* 0x0000001fff007819 */ /* 0x000fe2000001140d */
[----:B------:R-:W-:-:S07]  /*0150*/  IMAD.MOV.U32 R12, RZ, RZ, RZ ;  /* 0x000000ffff0c7224 */ /* 0x000fce00078e00ff */
.L_x_10:
[----:B0-----:R-:W-:Y:S01]  /*0160*/  LOP3.LUT R2, R13, 0x3, RZ, 0xc0, !PT ;  /* 0x000000030d027812 */ /* 0x001fe200078ec0ff */
[----:B------:R-:W-:Y:S03]  /*0170*/  BSSY.RECONVERGENT B1, `(.L_x_5) ;  /* 0x00000c6000017945 */ /* 0x000fe60003800200 */
[----:B------:R-:W-:-:S04]  /*0180*/  ISETP.NE.U32.AND P0, PT, R2, RZ, PT ;  /* 0x000000ff0200720c */ /* 0x000fc80003f05070 */
[----:B------:R-:W-:-:S13]  /*0190*/  ISETP.NE.AND.EX P0, PT, RZ, RZ, PT, P0 ;  /* 0x000000ffff00720c */ /* 0x000fda0003f05300 */
[----:B------:R-:W-:Y:S05]  /*01a0*/  @!P0 BRA `(.L_x_6) ;  /* 0x0000000c00088947 */ /* 0x000fea0003800000 */
[----:B------:R-:W0:Y:S01]  /*01b0*/  LDC.64 R8, c[0x4][0x8] ;  /* 0x01000200ff087b82 */ /* 0x000e220000000a00 */
[----:B------:R-:W-:Y:S02]  /*01c0*/  IMAD.MOV.U32 R14, RZ, RZ, RZ ;  /* 0x000000ffff0e7224 */ /* 0x000fe400078e00ff */
[----:B0-----:R-:W-:-:S07]  /*01d0*/  IMAD.WIDE.U32 R8, R12, 0xc80, R8 ;  /* 0x00000c800c087825 */ /* 0x001fce00078e0008 */
.L_x_9:
[----:B0-----:R-:W-:Y:S01]  /*01e0*/  IMAD.MOV.U32 R15, RZ, RZ, RZ ;  /* 0x000000ffff0f7224 */ /* 0x001fe200078e00ff */
[----:B------:R-:W-:Y:S01]  /*01f0*/  CS2R R2, SRZ ;  /* 0x0000000000027805 */ /* 0x000fe2000001ff00 */
[----:B------:R-:W-:Y:S01]  /*0200*/  IMAD.MOV.U32 R17, RZ, RZ, RZ ;  /* 0x000000ffff117224 */ /* 0x000fe200078e00ff */
[----:B------:R-:W-:-:S07]  /*0210*/  CS2R R4, SRZ ;  /* 0x0000000000047805 */ /* 0x000fce000001ff00 */
.L_x_8:
[----:B------:R-:W-:-:S05]  /*0220*/  IMAD.WIDE.U32 R10, R17, 0x4, R6 ;  /* 0x00000004110a7825 */ /* 0x000fca00078e0006 */
[----:B------:R0:W5:Y:S01]  /*0230*/  LDG.E R16, desc[UR4][R10.64+0x4] ;  /* 0x000004040a107981 */ /* 0x000162000c1e1900 */
[----:B------:R-:W-:-:S07]  /*0240*/  IMAD.MOV.U32 R19, RZ, RZ, RZ ;  /* 0x000000ffff137224 */ /* 0x000fce00078e00ff */
.L_x_7:
[----:B-----5:R-:W-:Y:S01]  /*0250*/  SHF.R.U32.HI R24, RZ, R19, R16 ;  /* 0x00000013ff187219 */ /* 0x020fe20000011610 */
[----:B0-----:R-:W-:-:S03]  /*0260*/  IMAD.SHL.U32 R10, R17, 0x20, RZ ;  /* 0x00000020110a7824 */ /* 0x001fc600078e00ff */
[----:B------:R-:W-:Y:S01]  /*0270*/  LOP3.LUT R11, R24, 0x1, RZ, 0xc0, !PT ;  /* 0x00000001180b7812 */ /* 0x000fe200078ec0ff */
[----:B------:R-:W-:-:S03]  /*0280*/  IMAD.IADD R10, R10, 0x1, R19 ;  /* 0x000000010a0a7824 */ /* 0x000fc600078e0213 */
[----:B------:R-:W-:Y:S01]  /*0290*/  ISETP.NE.U32.AND P0, PT, R11, 0x1, PT ;  /* 0x000000010b00780c */ /* 0x000fe20003f05070 */
[----:B------:R-:W-:-:S03]  /*02a0*/  IMAD R11, R10, 0x5, RZ ;  /* 0x000000050a0b7824 */ /* 0x000fc600078e02ff */
[----:B------:R-:W-:Y:S01]  /*02b0*/  R2P PR, R24, 0x7e ;  /* 0x0000007e18007804 */ /* 0x000fe20000000000 */
[----:B------:R-:W-:-:S08]  /*02c0*/  IMAD.WIDE.U32 R10, R11, 0x4, R8 ;  /* 0x000000040b0a7825 */ /* 0x000fd000078e0008 */
[----:B------:R-:W2:Y:S04]  /*02d0*/  @!P0 LDG.E R18, desc[UR4][R10.64] ;  /* 0x000000040a128981 */ /* 0x000ea8000c1e1900 */
[----:B------:R-:W3:Y:S04]  /*02e0*/  @!P0 LDG.E R20, desc[UR4][R10.64+0x10] ;  /* 0x000010040a148981 */ /* 0x000ee8000c1e1900 */
[----:B------:R-:W4:Y:S04]  /*02f0*/  @P1 LDG.E R22, desc[UR4][R10.64+0x14] ;  /* 0x000014040a161981 */ /* 0x000f28000c1e1900 */
[----:B------:R-:W4:Y:S04]  /*0300*/  @P2 LDG.E R26, desc[UR4][R10.64+0x28] ;  /* 0x000028040a1a2981 */ /* 0x000f28000c1e1900 */
[----:B------:R-:W4:Y:S04]  /*0310*/  @!P0 LDG.E R21, desc[UR4][R10.64+0x4] ;  /* 0x000004040a158981 */ /* 0x000f28000c1e1900 */
[----:B------:R-:W4:Y:S04]  /*0320*/  @!P0 LDG.E R23, desc[UR4][R10.64+0xc] ;  /* 0x00000c040a178981 */ /* 0x000f28000c1e1900 */
[----:B------:R-:W4:Y:S04]  /*0330*/  @P1 LDG.E R25, desc[UR4][R10.64+0x18] ;  /* 0x000018040a191981 */ /* 0x000f28000c1e1900 */
[----:B------:R-:W4:Y:S04]  /*0340*/  @P3 LDG.E R28, desc[UR4][R10.64+0x3c] ;  /* 0x00003c040a1c3981 */ /* 0x000f28000c1e1900 */
[----:B------:R-:W4:Y:S01]  /*0350*/  @P6 LDG.E R27, desc[UR4][R10.64+0x7c] ;  /* 0x00007c040a1b6981 */ /* 0x000f22000c1e1900 */
[----:B--2---:R-:W-:-:S03]  /*0360*/  @!P0 LOP3.LUT R15, R15, R18, RZ, 0x3c, !PT ;  /* 0x000000120f0f8212 */ /* 0x004fc600078e3cff */
[----:B------:R-:W2:Y:S01]  /*0370*/  @!P0 LDG.E R18, desc[UR4][R10.64+0x8] ;  /* 0x000008040a128981 */ /* 0x000ea2000c1e1900 */
[----:B---3--:R-:W-:-:S03]  /*0380*/  @!P0 LOP3.LUT R3, R3, R20, RZ, 0x3c, !PT ;  /* 0x0000001403038212 */ /* 0x008fc600078e3cff */
[----:B------:R-:W3:Y:S01]  /*0390*/  @P1 LDG.E R20, desc[UR4][R10.64+0x24] ;  /* 0x000024040a141981 */ /* 0x000ee2000c1e1900 */
[----:B----4-:R-:W-:-:S03]  /*03a0*/  @P1 LOP3.LUT R15, R15, R22, RZ, 0x3c, !PT ;  /* 0x000000160f0f1212 */ /* 0x010fc600078e3cff */
[----:B------:R-:W4:Y:S01]  /*03b0*/  @P2 LDG.E R22, desc[UR4][R10.64+0x38] ;  /* 0x000038040a162981 */ /* 0x000f22000c1e1900 */
[----:B------:R-:W-:-:S03]  /*03c0*/  @P2 LOP3.LUT R15, R15, R26, RZ, 0x3c, !PT ;  /* 0x0000001a0f0f2212 */ /* 0x000fc600078e3cff */
[----:B------:R-:W4:Y:S01]  /*03d0*/  @P4 LDG.E R26, desc[UR4][R10.64+0x50] ;  /* 0x000050040a1a4981 */ /* 0x000f22000c1e1900 */
[----:B------:R-:W-:-:S03]  /*03e0*/  @!P0 LOP3.LUT R4, R4, R21, RZ, 0x3c, !PT ;  /* 0x0000001504048212 */ /* 0x000fc600078e3cff */
[----:B------:R-:W4:Y:S01]  /*03f0*/  @P1 LDG.E R21, desc[UR4][R10.64+0x20] ;  /* 0x000020040a151981 */ /* 0x000f22000c1e1900 */
[----:B------:R-:W-:-:S03]  /*0400*/  @!P0 LOP3.LUT R2, R2, R23, RZ, 0x3c, !PT ;  /* 0x0000001702028212 */ /* 0x000fc600078e3cff */
[----:B------:R-:W4:Y:S01]  /*0410*/  @P2 LDG.E R23, desc[UR4][R10.64+0x2c] ;  /* 0x00002c040a172981 */ /* 0x000f22000c1e1900 */
[----:B------:R-:W-:-:S03]  /*0420*/  @P1 LOP3.LUT R4, R4, R25, RZ, 0x3c, !PT ;  /* 0x0000001904041212 */ /* 0x000fc600078e3cff */
[----:B------:R-:W4:Y:S01]  /*0430*/  @P2 LDG.E R25, desc[UR4][R10.64+0x34] ;  /* 0x000034040a192981 */ /* 0x000f22000c1e1900 */
[----:B--2---:R-:W-:-:S03]  /*0440*/  @!P0 LOP3.LUT R5, R5, R18, RZ, 0x3c, !PT ;  /* 0x0000001205058212 */ /* 0x004fc600078e3cff */
[----:B------:R-:W2:Y:S01]  /*0450*/  @P1 LDG.E R18, desc[UR4][R10.64+0x1c] ;  /* 0x00001c040a121981 */ /* 0x000ea2000c1e1900 */
[----:B---3--:R-:W-:-:S03]  /*0460*/  @P1 LOP3.LUT R3, R3, R20, RZ, 0x3c, !PT ;  /* 0x0000001403031212 */ /* 0x008fc600078e3cff */
[----:B------:R-:W3:Y:S01]  /*0470*/  @P2 LDG.E R20, desc[UR4][R10.64+0x30] ;  /* 0x000030040a142981 */ /* 0x000ee2000c1e1900 */
[----:B----4-:R-:W-:-:S03]  /*0480*/  @P2 LOP3.LUT R3, R3, R22, RZ, 0x3c, !PT ;  /* 0x0000001603032212 */ /* 0x010fc600078e3cff */
[----:B------:R-:W4:Y:S01]  /*0490*/  @P3 LDG.E R22, desc[UR4][R10.64+0x4c] ;  /* 0x00004c040a163981 */ /* 0x000f22000c1e1900 */
[----:B------:R-:W-:-:S04]  /*04a0*/  @P3 LOP3.LUT R15, R15, R28, RZ, 0x3c, !PT ;  /* 0x0000001c0f0f3212 */ /* 0x000fc800078e3cff */
[----:B------:R-:W-:Y:S02]  /*04b0*/  @P4 LOP3.LUT R15, R15, R26, RZ, 0x3c, !PT ;  /* 0x0000001a0f0f4212 */ /* 0x000fe400078e3cff */
[----:B------:R-:W-:Y:S01]  /*04c0*/  @P1 LOP3.LUT R2, R2, R21, RZ, 0x3c, !PT ;  /* 0x0000001502021212 */ /* 0x000fe200078e3cff */
[----:B------:R-:W4:Y:S04]  /*04d0*/  @P5 LDG.E R26, desc[UR4][R10.64+0x64] ;  /* 0x000064040a1a5981 */ /* 0x000f28000c1e1900 */
[----:B------:R-:W4:Y:S01]  /*04e0*/  @P3 LDG.E R21, desc[UR4][R10.64+0x40] ;  /* 0x000040040a153981 */ /* 0x000f22000c1e1900 */
[----:B------:R-:W-:Y:S02]  /*04f0*/  @P2 LOP3.LUT R4, R4, R23, RZ, 0x3c, !PT ;  /* 0x0000001704042212 */ /* 0x000fe400078e3cff */
[----:B------:R-:W-:Y:S01]  /*0500*/  @P2 LOP3.LUT R2, R2, R25, RZ, 0x3c, !PT ;  /* 0x0000001902022212 */ /* 0x000fe200078e3cff */
[----:B------:R-:W4:Y:S04]  /*0510*/  @P3 LDG.E R23, desc[UR4][R10.64+0x48] ;  /* 0x000048040a173981 */ /* 0x000f28000c1e1900 */
[----:B------:R-:W4:Y:S01]  /*0520*/  @P4 LDG.E R25, desc[UR4][R10.64+0x54] ;  /* 0x000054040a194981 */ /* 0x000f22000c1e1900 */
[----:B--2---:R-:W-:-:S03]  /*0530*/  @P1 LOP3.LUT R5, R5, R18, RZ, 0x3c, !PT ;  /* 0x0000001205051212 */ /* 0x004fc600078e3cff */
[----:B------:R-:W2:Y:S01]  /*0540*/  @P3 LDG.E R18, desc[UR4][R10.64+0x44] ;  /* 0x000044040a123981 */ /* 0x000ea2000c1e1900 */
[----:B---3--:R-:W-:-:S03]  /*0550*/  @P2 LOP3.LUT R5, R5, R20, RZ, 0x3c, !PT ;  /* 0x0000001405052212 */ /* 0x008fc600078e3cff */
[----:B------:R-:W3:Y:S01]  /*0560*/  @P4 LDG.E R20, desc[UR4][R10.64+0x58] ;  /* 0x000058040a144981 */ /* 0x000ee2000c1e1900 */
[----:B----4-:R-:W-:-:S03]  /*0570*/  @P3 LOP3.LUT R3, R3, R22, RZ, 0x3c, !PT ;  /* 0x0000001603033212 */ /* 0x010fc600078e3cff */
[----:B------:R-:W4:Y:S01]  /*0580*/  @P4 LDG.E R22, desc[UR4][R10.64+0x60] ;  /* 0x000060040a164981 */ /* 0x000f22000c1e1900 */
[----:B------:R-:W-:Y:S02]  /*0590*/  LOP3.LUT P0, RZ, R24, 0x80, RZ, 0xc0, !PT ;  /* 0x0000008018ff7812 */ /* 0x000fe4000780c0ff */
[----:B------:R-:W-:Y:S02]  /*05a0*/  @P5 LOP3.LUT R15, R15, R26, RZ, 0x3c, !PT ;  /* 0x0000001a0f0f5212 */ /* 0x000fe400078e3cff */
[----:B------:R-:W4:Y:S01]  /*05b0*/  @P6 LDG.E R26, desc[UR4][R10.64+0x78] ;  /* 0x000078040a1a6981 */ /* 0x000f22000c1e1900 */
[----:B------:R-:W-:-:S03]  /*05c0*/  @P3 LOP3.LUT R4, R4, R21, RZ, 0x3c, !PT ;  /* 0x0000001504043212 */ /* 0x000fc600078e3cff */
[----:B------:R-:W4:Y:S01]  /*05d0*/  @P4 LDG.E R21, desc[UR4][R10.64+0x5c] ;  /* 0x00005c040a154981 */ /* 0x000f22000c1e1900 */
[----:B------:R-:W-:-:S03]  /*05e0*/  @P3 LOP3.LUT R2, R2, R23, RZ, 0x3c, !PT ;  /* 0x0000001702023212 */ /* 0x000fc600078e3cff */
[----:B------:R-:W4:Y:S01]  /*05f0*/  @P5 LDG.E R23, desc[UR4][R10.64+0x68] ;  /* 0x000068040a175981 */ /* 0x000f22000c1e1900 */
[----:B------:R-:W-:-:S03]  /*0600*/  @P4 LOP3.LUT R4, R4, R25, RZ, 0x3c, !PT ;  /* 0x0000001904044212 */ /* 0x000fc600078e3cff */
[----:B------:R-:W4:Y:S01]  /*0610*/  @P5 LDG.E R25, desc[UR4][R10.64+0x70] ;  /* 0x000070040a195981 */ /* 0x000f22000c1e1900 */
[----:B--2---:R-:W-:-:S03]  /*0620*/  @P3 LOP3.LUT R5, R5, R18, RZ, 0x3c, !PT ;  /* 0x0000001205053212 */ /* 0x004fc600078e3cff */
[----:B------:R-:W2:Y:S01]  /*0630*/  @P5 LDG.E R18, desc[UR4][R10.64+0x6c] ;  /* 0x00006c040a125981 */ /* 0x000ea2000c1e1900 */
[----:B---3--:R-:W-:-:S03]  /*0640*/  @P4 LOP3.LUT R5, R5, R20, RZ, 0x3c, !PT ;  /* 0x0000001405054212 */ /* 0x008fc600078e3cff */
[----:B------:R-:W3:Y:S01]  /*0650*/  @P5 LDG.E R20, desc[UR4][R10.64+0x74] ;  /* 0x000074040a145981 */ /* 0x000ee2000c1e1900 */
[----:B----4-:R-:W-:-:S03]  /*0660*/  @P4 LOP3.LUT R3, R3, R22, RZ, 0x3c, !PT ;  /* 0x0000001603034212 */ /* 0x010fc600078e3cff */
[----:B------:R-:W4:Y:S01]  /*0670*/  @P0 LDG.E R22, desc[UR4][R10.64+0x8c] ;  /* 0x00008c040a160981 */ /* 0x000f22000c1e1900 */
[----:B------:R-:W-:-:S03]  /*0680*/  @P6 LOP3.LUT R15, R15, R26, RZ, 0x3c, !PT ;  /* 0x0000001a0f0f6212 */ /* 0x000fc600078e3cff */
        /* <DEDUP_REMOVED lines=13> */
[----:B------:R-:W-:Y:S02]  /*0760*/  @P6 LOP3.LUT R4, R4, R27, RZ, 0x3c, !PT ;  /* 0x0000001b04046212 */ /* 0x000fe400078e3cff */
[----:B------:R-:W-:Y:S02]  /*0770*/  @P6 LOP3.LUT R2, R2, R21, RZ, 0x3c, !PT ;  /* 0x0000001502026212 */ /* 0x000fe400078e3cff */
[----:B------:R-:W-:Y:S02]  /*0780*/  @P0 LOP3.LUT R4, R4, R23, RZ, 0x3c, !PT ;  /* 0x0000001704040212 */ /* 0x000fe400078e3cff */
[----:B------:R-:W-:Y:S02]  /*0790*/  @P0 LOP3.LUT R2, R2, R25, RZ, 0x3c, !PT ;  /* 0x0000001902020212 */ /* 0x000fe400078e3cff */
[----:B--2---:R-:W-:Y:S02]  /*07a0*/  @P6 LOP3.LUT R5, R5, R18, RZ, 0x3c, !PT ;  /* 0x0000001205056212 */ /* 0x004fe400078e3cff */
[----:B---3--:R-:W-:-:S02]  /*07b0*/  @P6 LOP3.LUT R3, R3, R20, RZ, 0x3c, !PT ;  /* 0x0000001403036212 */ /* 0x008fc400078e3cff */
[----:B----4-:R-:W-:Y:S02]  /*07c0*/  @P0 LOP3.LUT R5, R5, R22, RZ, 0x3c, !PT ;  /* 0x0000001605050212 */ /* 0x010fe400078e3cff */
[----:B------:R-:W-:Y:S02]  /*07d0*/  @P0 LOP3.LUT R3, R3, R26, RZ, 0x3c, !PT ;  /* 0x0000001a03030212 */ /* 0x000fe400078e3cff */
[----:B------:R-:W-:-:S13]  /*07e0*/  R2P PR, R24.B1, 0x7f ;  /* 0x0000007f18007804 */ /* 0x000fda0000001000 */
[----:B------:R-:W2:Y:S04]  /*07f0*/  @P0 LDG.E R18, desc[UR4][R10.64+0xa0] ;  /* 0x0000a0040a120981 */ /* 0x000ea8000c1e1900 */
[----:B------:R-:W3:Y:S04]  /*0800*/  @P1 LDG.E R22, desc[UR4][R10.64+0xb4] ;  /* 0x0000b4040a161981 */ /* 0x000ee8000c1e1900 */
[----:B------:R-:W4:Y:S04]  /*0810*/  @P2 LDG.E R26, desc[UR4][R10.64+0xc8] ;  /* 0x0000c8040a1a2981 */ /* 0x000f28000c1e1900 */
[----:B------:R-:W4:Y:S04]  /*0820*/  @P3 LDG.E R28, desc[UR4][R10.64+0xdc] ;  /* 0x0000dc040a1c3981 */ /* 0x000f28000c1e1900 */
[----:B------:R-:W4:Y:S04]  /*0830*/  @P0 LDG.E R23, desc[UR4][R10.64+0xa4] ;  /* 0x0000a4040a170981 */ /* 0x000f28000c1e1900 */
[----:B------:R-:W4:Y:S04]  /*0840*/  @P0 LDG.E R20, desc[UR4][R10.64+0xa8] ;  /* 0x0000a8040a140981 */ /* 0x000f28000c1e1900 */
[----:B------:R-:W4:Y:S04]  /*0850*/  @P4 LDG.E R25, desc[UR4][R10.64+0xf0] ;  /* 0x0000f0040a194981 */ /* 0x000f28000c1e1900 */
        /* <DEDUP_REMOVED lines=21> */
[----:B------:R-:W-:Y:S02]  /*09b0*/  LOP3.LUT P0, RZ, R24, 0x8000, RZ, 0xc0, !PT ;  /* 0x0000800018ff7812 */ /* 0x000fe4000780c0ff */
[----:B----4-:R-:W-:Y:S01]  /*09c0*/  @P5 LOP3.LUT R15, R15, R26, RZ, 0x3c, !PT ;  /* 0x0000001a0f0f5212 */ /* 0x010fe200078e3cff */
[----:B------:R-:W4:Y:S04]  /*09d0*/  @P3 LDG.E R24, desc[UR4][R10.64+0xe4] ;  /* 0x0000e4040a183981 */ /* 0x000f28000c1e1900 */
[----:B------:R-:W2:Y:S01]  /*09e0*/  @P6 LDG.E R26, desc[UR4][R10.64+0x118] ;  /* 0x000118040a1a6981 */ /* 0x000ea2000c1e1900 */
        /* <DEDUP_REMOVED lines=8> */
[----:B---3--:R-:W-:-:S03]  /*0a70*/  @P2 LOP3.LUT R3, R3, R22, RZ, 0x3c, !PT ;  /* 0x0000001603032212 */ /* 0x008fc600078e3cff */
[----:B------:R-:W3:Y:S01]  /*0a80*/  @P4 LDG.E R22, desc[UR4][R10.64+0x100] ;  /* 0x000100040a164981 */ /* 0x000ee2000c1e1900 */
[----:B--2---:R-:W-:-:S03]  /*0a90*/  @P6 LOP3.LUT R15, R15, R26, RZ, 0x3c, !PT ;  /* 0x0000001a0f0f6212 */ /* 0x004fc600078e3cff */
[----:B------:R-:W2:Y:S01]  /*0aa0*/  @P0 LDG.E R26, desc[UR4][R10.64+0x12c] ;  /* 0x00012c040a1a0981 */ /* 0x000ea2000c1e1900 */
[----:B----4-:R-:W-:-:S03]  /*0ab0*/  @P2 LOP3.LUT R2, R2, R23, RZ, 0x3c, !PT ;  /* 0x0000001702022212 */ /* 0x010fc600078e3cff */
[----:B------:R-:W4:Y:S01]  /*0ac0*/  @P4 LDG.E R23, desc[UR4][R10.64+0xfc] ;  /* 0x0000fc040a174981 */ /* 0x000f22000c1e1900 */
[----:B------:R-:W-:-:S03]  /*0ad0*/  @P2 LOP3.LUT R5, R5, R20, RZ, 0x3c, !PT ;  /* 0x0000001405052212 */ /* 0x000fc600078e3cff */
[----:B------:R-:W4:Y:S01]  /*0ae0*/  @P4 LDG.E R20, desc[UR4][R10.64+0xf8] ;  /* 0x0000f8040a144981 */ /* 0x000f22000c1e1900 */
[----:B------:R-:W-:Y:S02]  /*0af0*/  @P3 LOP3.LUT R2, R2, R27, RZ, 0x3c, !PT ;  /* 0x0000001b02023212 */ /* 0x000fe400078e3cff */
[----:B------:R-:W-:Y:S01]  /*0b00*/  @P3 LOP3.LUT R4, R4, R25, RZ, 0x3c, !PT ;  /* 0x0000001904043212 */ /* 0x000fe200078e3cff */
[----:B------:R-:W4:Y:S01]  /*0b10*/  @P5 LDG.E R27, desc[UR4][R10.64+0x110] ;  /* 0x000110040a1b5981 */ /* 0x000f22000c1e1900 */
[----:B------:R-:W-:-:S03]  /*0b20*/  @P3 LOP3.LUT R5, R5, R24, RZ, 0x3c, !PT ;  /* 0x0000001805053212 */ /* 0x000fc600078e3cff */
[----:B------:R-:W4:Y:S04]  /*0b30*/  @P5 LDG.E R25, desc[UR4][R10.64+0x108] ;  /* 0x000108040a195981 */ /* 0x000f28000c1e1900 */
        /* <DEDUP_REMOVED lines=19> */
[----:B------:R-:W-:-:S05]  /*0c70*/  VIADD R19, R19, 0x10 ;  /* 0x0000001013137836 */ /* 0x000fca0000000000 */
[----:B------:R-:W-:Y:S02]  /*0c80*/  ISETP.NE.AND P1, PT, R19, 0x20, PT ;  /* 0x000000201300780c */ /* 0x000fe40003f25270 */
[----:B------:R-:W-:Y:S02]  /*0c90*/  @P5 LOP3.LUT R3, R3, R18, RZ, 0x3c, !PT ;  /* 0x0000001203035212 */ /* 0x000fe400078e3cff */
[----:B------:R-:W-:Y:S02]  /*0ca0*/  @P6 LOP3.LUT R4, R4, R21, RZ, 0x3c, !PT ;  /* 0x0000001504046212 */ /* 0x000fe400078e3cff */
[----:B---3--:R-:W-:-:S04]  /*0cb0*/  @P6 LOP3.LUT R3, R3, R22, RZ, 0x3c, !PT ;  /* 0x0000001603036212 */ /* 0x008fc800078e3cff */
[----:B--2---:R-:W-:Y:S02]  /*0cc0*/  @P0 LOP3.LUT R3, R3, R26, RZ, 0x3c, !PT ;  /* 0x0000001a03030212 */ /* 0x004fe400078e3cff */
[----:B----4-:R-:W-:Y:S02]  /*0cd0*/  @P6 LOP3.LUT R2, R2, R23, RZ, 0x3c, !PT ;  /* 0x0000001702026212 */ /* 0x010fe400078e3cff */
[----:B------:R-:W-:Y:S02]  /*0ce0*/  @P6 LOP3.LUT R5, R5, R20, RZ, 0x3c, !PT ;  /* 0x0000001405056212 */ /* 0x000fe400078e3cff */
[----:B------:R-:W-:Y:S02]  /*0cf0*/  @P0 LOP3.LUT R2, R2, R27, RZ, 0x3c, !PT ;  /* 0x0000001b02020212 */ /* 0x000fe400078e3cff */
[----:B------:R-:W-:Y:S02]  /*0d00*/  @P0 LOP3.LUT R4, R4, R25, RZ, 0x3c, !PT ;  /* 0x0000001904040212 */ /* 0x000fe400078e3cff */
[----:B------:R-:W-:Y:S01]  /*0d10*/  @P0 LOP3.LUT R5, R5, R24, RZ, 0x3c, !PT ;  /* 0x0000001805050212 */ /* 0x000fe200078e3cff */
[----:B------:R-:W-:Y:S06]  /*0d20*/  @P1 BRA `(.L_x_7) ;  /* 0xfffffff400481947 */ /* 0x000fec000383ffff */
[----:B------:R-:W-:-:S05]  /*0d30*/  VIADD R17, R17, 0x1 ;  /* 0x0000000111117836 */ /* 0x000fca0000000000 */
[----:B------:R-:W-:-:S13]  /*0d40*/  ISETP.NE.AND P0, PT, R17, 0x5, PT ;  /* 0x000000051100780c */ /* 0x000fda0003f05270 */
[----:B------:R-:W-:Y:S05]  /*0d50*/  @P0 BRA `(.L_x_8) ;  /* 0xfffffff400300947 */ /* 0x000fea000383ffff */
[----:B------:R0:W-:Y:S01]  /*0d60*/  STG.E.64 desc[UR4][R6.64+0x8], R4 ;  /* 0x0000080406007986 */ /* 0x0001e2000c101b04 */
[----:B------:R-:W-:Y:S01]  /*0d70*/  VIADD R14, R14, 0x1 ;  /* 0x000000010e0e7836 */ /* 0x000fe20000000000 */
[----:B------:R-:W-:Y:S02]  /*0d80*/  LOP3.LUT R11, R13, 0x3, RZ, 0xc0, !PT ;  /* 0x000000030d0b7812 */ /* 0x000fe400078ec0ff */
[----:B------:R0:W-:Y:S02]  /*0d90*/  STG.E.64 desc[UR4][R6.64+0x10], R2 ;  /* 0x0000100206007986 */ /* 0x0001e4000c101b04 */
[----:B------:R-:W-:Y:S02]  /*0da0*/  ISETP.GE.U32.AND P0, PT, R14, R11, PT ;  /* 0x0000000b0e00720c */ /* 0x000fe40003f06070 */
[----:B------:R0:W-:Y:S11]  /*0db0*/  STG.E desc[UR4][R6.64+0x4], R15 ;  /* 0x0000040f06007986 */ /* 0x0001f6000c101904 */
[----:B------:R-:W-:Y:S05]  /*0dc0*/  @!P0 BRA `(.L_x_9) ;  /* 0xfffffff400048947 */ /* 0x000fea000383ffff */
.L_x_6:
[----:B------:R-:W-:Y:S05]  /*0dd0*/  BSYNC.RECONVERGENT B1 ;  /* 0x0000000000017941 */ /* 0x000fea0003800200 */
.L_x_5:
[C---:B------:R-:W-:Y:S01]  /*0de0*/  ISETP.GT.U32.AND P0, PT, R13.reuse, 0x3, PT ;  /* 0x000000030d00780c */ /* 0x040fe20003f04070 */
[----:B------:R-:W-:Y:S01]  /*0df0*/  VIADD R12, R12, 0x1 ;  /* 0x000000010c0c7836 */ /* 0x000fe20000000000 */
[--C-:B------:R-:W-:Y:S02]  /*0e00*/  SHF.R.U64 R13, R13, 0x2, R0.reuse ;  /* 0x000000020d0d7819 */ /* 0x100fe40000001200 */
[----:B------:R-:W-:Y:S02]  /*0e10*/  ISETP.GT.U32.AND.EX P0, PT, R0, RZ, PT, P0 ;  /* 0x000000ff0000720c */ /* 0x000fe40003f04100 */
[----:B------:R-:W-:-:S11]  /*0e20*/  SHF.R.U32.HI R0, RZ, 0x2, R0 ;  /* 0x00000002ff007819 */ /* 0x000fd60000011600 */
[----:B------:R-:W-:Y:S05]  /*0e30*/  @P0 BRA `(.L_x_10) ;  /* 0xfffffff000c80947 */ /* 0x000fea000383ffff */
.L_x_4:
[----:B------:R-:W-:Y:S05]  /*0e40*/  BSYNC.RECONVERGENT B0 ;  /* 0x0000000000007941 */ /* 0x000fea0003800200 */
.L_x_3:
[----:B------:R-:W-:Y:S04]  /*0e50*/  STG.E.64 desc[UR4][R6.64+0x18], RZ ;  /* 0x000018ff06007986 */ /* 0x000fe8000c101b04 */
[----:B------:R-:W-:Y:S04]  /*0e60*/  STG.E desc[UR4][R6.64+0x20], RZ ;  /* 0x000020ff06007986 */ /* 0x000fe8000c101904 */
[----:B------:R-:W-:Y:S01]  /*0e70*/  STG.E.64 desc[UR4][R6.64+0x28], RZ ;  /* 0x000028ff06007986 */ /* 0x000fe2000c101b04 */
[----:B------:R-:W-:Y:S05]  /*0e80*/  EXIT ;  /* 0x000000000000794d */ /* 0x000fea0003800000 */
.L_x_11:
        /* <DEDUP_REMOVED lines=15> */
.L_x_14:


//--------------------- .nv.global.init           --------------------------
	.section	.nv.global.init,"aw",@progbits
	.align	4
.nv.global.init:
	.type		mrg32k3aM1SubSeq,@object
	.size		mrg32k3aM1SubSeq,(mrg32k3aM2SubSeq - mrg32k3aM1SubSeq)
mrg32k3aM1SubSeq:
        /*0000*/ 	.byte	0x0b, 0xcc, 0xee, 0x04, 0x73, 0x29, 0x8b, 0x6f, 0xf6, 0x53, 0x03, 0xf6, 0x23, 0xf6, 0xea, 0xda
        /* <DEDUP_REMOVED lines=125> */
	.type		mrg32k3aM2SubSeq,@object
	.size		mrg32k3aM2SubSeq,(mrg32k3aM1 - mrg32k3aM2SubSeq)
mrg32k3aM2SubSeq:
        /* <DEDUP_REMOVED lines=126> */
	.type		mrg32k3aM1,@object
	.size		mrg32k3aM1,(mrg32k3aM1Seq - mrg32k3aM1)
mrg32k3aM1:
        /* <DEDUP_REMOVED lines=144> */
	.type		mrg32k3aM1Seq,@object
	.size		mrg32k3aM1Seq,(mrg32k3aM2 - mrg32k3aM1Seq)
mrg32k3aM1Seq:
        /* <DEDUP_REMOVED lines=144> */
	.type		mrg32k3aM2,@object
	.size		mrg32k3aM2,(mrg32k3aM2Seq - mrg32k3aM2)
mrg32k3aM2:
        /* <DEDUP_REMOVED lines=144> */
	.type		mrg32k3aM2Seq,@object
	.size		mrg32k3aM2Seq,(precalc_xorwow_matrix - mrg32k3aM2Seq)
mrg32k3aM2Seq:
        /* <DEDUP_REMOVED lines=144> */
	.type		precalc_xorwow_matrix,@object
	.size		precalc_xorwow_matrix,(precalc_xorwow_offset_matrix - precalc_xorwow_matrix)
precalc_xorwow_matrix:
        /* <DEDUP_REMOVED lines=6400> */
	.type		precalc_xorwow_offset_matrix,@object
	.size		precalc_xorwow_offset_matrix,($str - precalc_xorwow_offset_matrix)
precalc_xorwow_offset_matrix:
        /* <DEDUP_REMOVED lines=6400> */
	.type		$str,@object
	.size		$str,(.L_9 - $str)
$str:
        /*353c0*/ 	.byte	0x76, 0x65, 0x63, 0x74, 0x6f, 0x72, 0x5b, 0x25, 0x64, 0x5d, 0x20, 0x3d, 0x20, 0x25, 0x66, 0x0a
        /*353d0*/ 	.byte	0x00
.L_9:


//--------------------- .nv.shared.reserved.0     --------------------------
	.section	.nv.shared.reserved.0,"aw",@nobits
	.weak		__nv_reservedSMEM_offset_0_alias
	.size		__nv_reservedSMEM_offset_0_alias, 0, 64
	.other		__nv_reservedSMEM_offset_0_alias,@"STO_CUDA_RESERVED_SHARED STV_DEFAULT"
__nv_reservedSMEM_offset_0_alias:
	.zero		0
	.zero		64


//--------------------- .nv.constant0._Z9print_resPd --------------------------
	.section	.nv.constant0._Z9print_resPd,"a",@progbits
	.sectionflags	@""
	.align	4
.nv.constant0._Z9print_resPd:
	.zero		904


//--------------------- .nv.constant0._Z12rng_generatePdP17curandStateXORWOW --------------------------
	.section	.nv.constant0._Z12rng_generatePdP17curandStateXORWOW,"a",@progbits
	.sectionflags	@""
	.align	4
.nv.constant0._Z12rng_generatePdP17curandStateXORWOW:
	.zero		912


//--------------------- .nv.constant0._Z8rng_initP17curandStateXORWOW --------------------------
	.section	.nv.constant0._Z8rng_initP17curandStateXORWOW,"a",@progbits
	.sectionflags	@""
	.align	4
.nv.constant0._Z8rng_initP17curandStateXORWOW:
	.zero		904


//--------------------- SYMBOLS --------------------------

	.type		.nv.reservedSmem.offset0,@object
	.size		.nv.reservedSmem.offset0,0x4
	.type		vprintf,@function
